	.target	sm_90a

	.elftype	@"ET_EXEC"


//--------------------- .note.nv.tkinfo           --------------------------
	.section	.note.nv.tkinfo,"",@"SHT_NOTE"
	.sectionflags	@"SHF_NOTE_NV_TKINFO"
	.tkinfo
        /*0018*/ 	.word	0x00000002
        /*0030*/ 	.string	""
        /*0030*/ 	.string	"ptxas"
        /*0030*/ 	.string	"Cuda compilation tools, release 13.0, V13.0.88"
        /*0030*/ 	.string	"Build cuda_13.0.r13.0/compiler.36424714_0"
        /*0030*/ 	.string	"-arch sm_90a -m 64 "



//--------------------- .note.nv.cuinfo           --------------------------
	.section	.note.nv.cuinfo,"",@"SHT_NOTE"
	.sectionflags	@"SHF_NOTE_NV_CUINFO"
        /*0018*/ 	.short	0x0002
        /*001a*/ 	.short	0x005a
        /*001c*/ 	.short	0x0082
	.zero		2


//--------------------- .nv.info                  --------------------------
	.section	.nv.info,"",@"SHT_CUDA_INFO"
	.align	4


	//----- nvinfo : EIATTR_REGCOUNT
	.align		4
        /*0000*/ 	.byte	0x04, 0x2f
        /*0002*/ 	.short	(.L_15 - .L_14)
	.align		4
.L_14:
        /*0004*/ 	.word	index@(_ZN7cutlass13device_kernelINS_4gemm6kernel13GemmUniversalIN4cute5tupleIJiiiiEEENS1_10collective13CollectiveMmaINS1_34MainloopSm90TmaGmmaWarpSpecializedILi12ENS5_IJNS4_1CILi1EEESB_SB_EEENS1_32KernelTmaWarpSpecializedPingpongEEENS5_IJNSA_ILi64EEENSA_ILi512EEENSA_ILi32EEEEEEaNS5_IJlSB_lEEEaSJ_NS4_8TiledMMAINS4_8MMA_AtomIJNS4_4SM904GMMA27MMA_64x256x32_S32S8S8_SS_TNEEEENS4_6LayoutISC_NS5_IJNSA_ILi0EEESR_SR_EEEEENS5_IJNS4_10UnderscoreESU_SU_EEEEENS4_13SM90_TMA_LOADENS4_14ComposedLayoutINS4_7SwizzleILi1ELi4ELi3EEENS4_18smem_ptr_flag_bitsILi8EEENSQ_INS5_IJNSA_ILi8EEESH_EEENS5_IJSH_SB_EEEEEEEvNS4_8identityESX_S17_vS18_EENS_8epilogue10collective6detail29Sm90TmaWarpSpecializedAdapterINS1B_15DefaultEpilogueIaSJ_SJ_NS1A_6thread17LinearCombinationIaLi1EiiLNS1F_9ScaleType4KindE0ELNS_15FloatRoundStyleE2EaEENS1_15EpilogueDefaultEEEEEvvEEEEvNT_6ParamsE)
        /*0008*/ 	.word	0x000000a8


	//----- nvinfo : EIATTR_FRAME_SIZE
	.align		4
.L_15:
        /*000c*/ 	.byte	0x04, 0x11
        /*000e*/ 	.short	(.L_17 - .L_16)
	.align		4
.L_16:
        /*0010*/ 	.word	index@(_ZN7cutlass13device_kernelINS_4gemm6kernel13GemmUniversalIN4cute5tupleIJiiiiEEENS1_10collective13CollectiveMmaINS1_34MainloopSm90TmaGmmaWarpSpecializedILi12ENS5_IJNS4_1CILi1EEESB_SB_EEENS1_32KernelTmaWarpSpecializedPingpongEEENS5_IJNSA_ILi64EEENSA_ILi512EEENSA_ILi32EEEEEEaNS5_IJlSB_lEEEaSJ_NS4_8TiledMMAINS4_8MMA_AtomIJNS4_4SM904GMMA27MMA_64x256x32_S32S8S8_SS_TNEEEENS4_6LayoutISC_NS5_IJNSA_ILi0EEESR_SR_EEEEENS5_IJNS4_10UnderscoreESU_SU_EEEEENS4_13SM90_TMA_LOADENS4_14ComposedLayoutINS4_7SwizzleILi1ELi4ELi3EEENS4_18smem_ptr_flag_bitsILi8EEENSQ_INS5_IJNSA_ILi8EEESH_EEENS5_IJSH_SB_EEEEEEEvNS4_8identityESX_S17_vS18_EENS_8epilogue10collective6detail29Sm90TmaWarpSpecializedAdapterINS1B_15DefaultEpilogueIaSJ_SJ_NS1A_6thread17LinearCombinationIaLi1EiiLNS1F_9ScaleType4KindE0ELNS_15FloatRoundStyleE2EaEENS1_15EpilogueDefaultEEEEEvvEEEEvNT_6ParamsE)
        /*0014*/ 	.word	0x000002d0


	//----- nvinfo : EIATTR_MIN_STACK_SIZE
	.align		4
.L_17:
        /*0018*/ 	.byte	0x04, 0x12
        /*001a*/ 	.short	(.L_19 - .L_18)
	.align		4
.L_18:
        /*001c*/ 	.word	index@(_ZN7cutlass13device_kernelINS_4gemm6kernel13GemmUniversalIN4cute5tupleIJiiiiEEENS1_10collective13CollectiveMmaINS1_34MainloopSm90TmaGmmaWarpSpecializedILi12ENS5_IJNS4_1CILi1EEESB_SB_EEENS1_32KernelTmaWarpSpecializedPingpongEEENS5_IJNSA_ILi64EEENSA_ILi512EEENSA_ILi32EEEEEEaNS5_IJlSB_lEEEaSJ_NS4_8TiledMMAINS4_8MMA_AtomIJNS4_4SM904GMMA27MMA_64x256x32_S32S8S8_SS_TNEEEENS4_6LayoutISC_NS5_IJNSA_ILi0EEESR_SR_EEEEENS5_IJNS4_10UnderscoreESU_SU_EEEEENS4_13SM90_TMA_LOADENS4_14ComposedLayoutINS4_7SwizzleILi1ELi4ELi3EEENS4_18smem_ptr_flag_bitsILi8EEENSQ_INS5_IJNSA_ILi8EEESH_EEENS5_IJSH_SB_EEEEEEEvNS4_8identityESX_S17_vS18_EENS_8epilogue10collective6detail29Sm90TmaWarpSpecializedAdapterINS1B_15DefaultEpilogueIaSJ_SJ_NS1A_6thread17LinearCombinationIaLi1EiiLNS1F_9ScaleType4KindE0ELNS_15FloatRoundStyleE2EaEENS1_15EpilogueDefaultEEEEEvvEEEEvNT_6ParamsE)
        /*0020*/ 	.word	0x000002d0
.L_19:


//--------------------- .nv.compat                --------------------------
	.section	.nv.compat,"",@"SHT_CUDA_COMPAT_INFO"
	.align	4
        /*0000*/ 	.byte	0x02, 0x09, 0x01, 0x00, 0x02, 0x02, 0x04, 0x00, 0x02, 0x05, 0x05, 0x00, 0x03, 0x07, 0x01, 0x01
        /*0010*/ 	.byte	0x02, 0x03, 0x01, 0x00, 0x02, 0x06, 0x01, 0x00, 0x04, 0x0b, 0x08, 0x00, 0x00, 0x00, 0x00, 0x00
        /*0020*/ 	.byte	0x00, 0x00, 0x00, 0x00


//--------------------- .nv.info._ZN7cutlass13device_kernelINS_4gemm6kernel13GemmUniversalIN4cute5tupleIJiiiiEEENS1_10collective13CollectiveMmaINS1_34MainloopSm90TmaGmmaWarpSpecializedILi12ENS5_IJNS4_1CILi1EEESB_SB_EEENS1_32KernelTmaWarpSpecializedPingpongEEENS5_IJNSA_ILi64EEENSA_ILi512EEENSA_ILi32EEEEEEaNS5_IJlSB_lEEEaSJ_NS4_8TiledMMAINS4_8MMA_AtomIJNS4_4SM904GMMA27MMA_64x256x32_S32S8S8_SS_TNEEEENS4_6LayoutISC_NS5_IJNSA_ILi0EEESR_SR_EEEEENS5_IJNS4_10UnderscoreESU_SU_EEEEENS4_13SM90_TMA_LOADENS4_14ComposedLayoutINS4_7SwizzleILi1ELi4ELi3EEENS4_18smem_ptr_flag_bitsILi8EEENSQ_INS5_IJNSA_ILi8EEESH_EEENS5_IJSH_SB_EEEEEEEvNS4_8identityESX_S17_vS18_EENS_8epilogue10collective6detail29Sm90TmaWarpSpecializedAdapterINS1B_15DefaultEpilogueIaSJ_SJ_NS1A_6thread17LinearCombinationIaLi1EiiLNS1F_9ScaleType4KindE0ELNS_15FloatRoundStyleE2EaEENS1_15EpilogueDefaultEEEEEvvEEEEvNT_6ParamsE --------------------------
	.section	.nv.info._ZN7cutlass13device_kernelINS_4gemm6kernel13GemmUniversalIN4cute5tupleIJiiiiEEENS1_10collective13CollectiveMmaINS1_34MainloopSm90TmaGmmaWarpSpecializedILi12ENS5_IJNS4_1CILi1EEESB_SB_EEENS1_32KernelTmaWarpSpecializedPingpongEEENS5_IJNSA_ILi64EEENSA_ILi512EEENSA_ILi32EEEEEEaNS5_IJlSB_lEEEaSJ_NS4_8TiledMMAINS4_8MMA_AtomIJNS4_4SM904GMMA27MMA_64x256x32_S32S8S8_SS_TNEEEENS4_6LayoutISC_NS5_IJNSA_ILi0EEESR_SR_EEEEENS5_IJNS4_10UnderscoreESU_SU_EEEEENS4_13SM90_TMA_LOADENS4_14ComposedLayoutINS4_7SwizzleILi1ELi4ELi3EEENS4_18smem_ptr_flag_bitsILi8EEENSQ_INS5_IJNSA_ILi8EEESH_EEENS5_IJSH_SB_EEEEEEEvNS4_8identityESX_S17_vS18_EENS_8epilogue10collective6detail29Sm90TmaWarpSpecializedAdapterINS1B_15DefaultEpilogueIaSJ_SJ_NS1A_6thread17LinearCombinationIaLi1EiiLNS1F_9ScaleType4KindE0ELNS_15FloatRoundStyleE2EaEENS1_15EpilogueDefaultEEEEEvvEEEEvNT_6ParamsE,"",@"SHT_CUDA_INFO"
	.sectionflags	@""
	.align	4


	//----- nvinfo : EIATTR_CUDA_API_VERSION
	.align		4
        /*0000*/ 	.byte	0x04, 0x37
        /*0002*/ 	.short	(.L_21 - .L_20)
.L_20:
        /*0004*/ 	.word	0x00000082


	//----- nvinfo : EIATTR_KPARAM_INFO
	.align		4
.L_21:
        /*0008*/ 	.byte	0x04, 0x17
        /*000a*/ 	.short	(.L_23 - .L_22)
.L_22:
        /*000c*/ 	.word	0x00000000
        /*0010*/ 	.short	0x0000
        /*0012*/ 	.short	0x0070
        /*0014*/ 	.byte	0x00, 0xf0, 0x01, 0x10


	//----- nvinfo : EIATTR_SPARSE_MMA_MASK
	.align		4
.L_23:
        /*0018*/ 	.byte	0x03, 0x50
        /*001a*/ 	.short	0x0000


	//----- nvinfo : EIATTR_MAXREG_COUNT
	.align		4
        /*001c*/ 	.byte	0x03, 0x1b
        /*001e*/ 	.short	0x00a8


	//----- nvinfo : EIATTR_NUM_BARRIERS
	.align		4
        /*0020*/ 	.byte	0x02, 0x4c
        /*0022*/ 	.byte	0x01
	.zero		1


	//----- nvinfo : EIATTR_EXTERNS
	.align		4
        /*0024*/ 	.byte	0x04, 0x0f
        /*0026*/ 	.short	(.L_25 - .L_24)


	//   ....[0]....
	.align		4
.L_24:
        /*0028*/ 	.word	index@(__assertfail)


	//----- nvinfo : EIATTR_ANNOTATIONS
	.align		4
.L_25:
        /*002c*/ 	.byte	0x04, 0x55
        /*002e*/ 	.short	(.L_27 - .L_26)


	//   ....[0]....
.L_26:
        /*0030*/ 	.word	0x00000001
        /*0034*/ 	.byte	0x60, 0x0c, 0x00, 0x00, 0x01, 0x00, 0x00, 0x00, 0x90, 0x0c, 0x00, 0x00, 0x01, 0x00, 0x00, 0x00
        /* <DEDUP_REMOVED lines=260> */
        /*1084*/ 	.byte	0x80, 0x26, 0x01, 0x00, 0x01, 0x00, 0x00, 0x00, 0x90, 0x26, 0x01, 0x00


	//----- nvinfo : EIATTR_MERCURY_ISA_VERSION
	.align		4
.L_27:
        /*1090*/ 	.byte	0x03, 0x5f
        /*1092*/ 	.short	0x0101


	//----- nvinfo : EIATTR_INT_WARP_WIDE_INSTR_OFFSETS
	.align		4
        /*1094*/ 	.byte	0x04, 0x31
        /*1096*/ 	.short	(.L_29 - .L_28)


	//   ....[0]....
.L_28:
        /*1098*/ 	.word	0x000005d0


	//   ....[1]....
        /*109c*/ 	.word	0x000005e0


	//   ....[2]....
        /*10a0*/ 	.word	0x00000650


	//   ....[3]....
        /*10a4*/ 	.word	0x00000660


	//   ....[4]....
        /*10a8*/ 	.word	0x00000670


	//   ....[5]....
        /*10ac*/ 	.word	0x00000690


	//   ....[6]....
        /*10b0*/ 	.word	0x000006f0


	//   ....[7]....
        /*10b4*/ 	.word	0x00000710


	//----- nvinfo : EIATTR_COOP_GROUP_MASK_REGIDS
	.align		4
.L_29:
        /*10b8*/ 	.byte	0x04, 0x29
        /*10ba*/ 	.short	(.L_31 - .L_30)


	//   ....[0]....
.L_30:
        /*10bc*/ 	.word	0xffffffff


	//   ....[1]....
        /*10c0*/ 	.word	0xffffffff


	//   ....[2]....
        /*10c4*/ 	.word	0xffffffff


	//   ....[3]....
        /*10c8*/ 	.word	0xffffffff


	//   ....[4]....
        /*10cc*/ 	.word	0xffffffff


	//   ....[5]....
        /*10d0*/ 	.word	0xffffffff


	//----- nvinfo : EIATTR_COOP_GROUP_INSTR_OFFSETS
	.align		4
.L_31:
        /*10d4*/ 	.byte	0x04, 0x28
        /*10d6*/ 	.short	(.L_33 - .L_32)


	//   ....[0]....
.L_32:
        /*10d8*/ 	.word	0x00000060


	//   ....[1]....
        /*10dc*/ 	.word	0x00000090


	//   ....[2]....
        /*10e0*/ 	.word	0x00000190


	//   ....[3]....
        /*10e4*/ 	.word	0x000004d0


	//   ....[4]....
        /*10e8*/ 	.word	0x00000510


	//   ....[5]....
        /*10ec*/ 	.word	0x00000550


	//----- nvinfo : EIATTR_REG_RECONFIG
	.align		4
.L_33:
        /*10f0*/ 	.byte	0x01, 0x54
	.zero		2


	//----- nvinfo : EIATTR_SYSCALL_OFFSETS
	.align		4
        /*10f4*/ 	.byte	0x04, 0x46
        /*10f6*/ 	.short	(.L_35 - .L_34)


	//   ....[0]....
.L_34:
        /*10f8*/ 	.word	0x00001790


	//----- nvinfo : EIATTR_MBARRIER_INSTR_OFFSETS
	.align		4
.L_35:
        /*10fc*/ 	.byte	0x04, 0x39
        /*10fe*/ 	.short	(.L_37 - .L_36)


	//   ....[0]....
.L_36:
        /*1100*/ 	.word	0x00000330
        /*1104*/ 	.word	0x000000ff
        /*1108*/ 	.word	0x00000000
        /*110c*/ 	.short	0x0100
        /*110e*/ 	.byte	0x05
	.zero		1


	//   ....[1]....
        /*1110*/ 	.word	0x00000340
        /*1114*/ 	.word	0x000000ff
        /*1118*/ 	.word	0x00000060
        /*111c*/ 	.short	0x0100
        /*111e*/ 	.byte	0x05
	.zero		1


	//   ....[2]....
        /*1120*/ 	.word	0x00000350
        /*1124*/ 	.word	0x000000ff
        /*1128*/ 	.word	0x00000008
        /*112c*/ 	.short	0x0100
        /*112e*/ 	.byte	0x05
	.zero		1


	//   ....[3]....
        /*1130*/ 	.word	0x00000360
        /*1134*/ 	.word	0x000000ff
        /*1138*/ 	.word	0x00000068
        /*113c*/ 	.short	0x0100
        /*113e*/ 	.byte	0x05
	.zero		1


	//   ....[4]....
        /*1140*/ 	.word	0x00000370
        /*1144*/ 	.word	0x000000ff
        /*1148*/ 	.word	0x00000010
        /*114c*/ 	.short	0x0100
        /*114e*/ 	.byte	0x05
	.zero		1


	//   ....[5]....
        /*1150*/ 	.word	0x00000380
        /*1154*/ 	.word	0x000000ff
        /*1158*/ 	.word	0x00000070
        /*115c*/ 	.short	0x0100
        /*115e*/ 	.byte	0x05
	.zero		1


	//   ....[6]....
        /*1160*/ 	.word	0x00000390
        /*1164*/ 	.word	0x000000ff
        /*1168*/ 	.word	0x00000018
        /*116c*/ 	.short	0x0100
        /*116e*/ 	.byte	0x05
	.zero		1


	//   ....[7]....
        /*1170*/ 	.word	0x000003a0
        /*1174*/ 	.word	0x000000ff
        /*1178*/ 	.word	0x00000078
        /*117c*/ 	.short	0x0100
        /*117e*/ 	.byte	0x05
	.zero		1


	//   ....[8]....
        /*1180*/ 	.word	0x000003b0
        /*1184*/ 	.word	0x000000ff
        /*1188*/ 	.word	0x00000020
        /*118c*/ 	.short	0x0100
        /*118e*/ 	.byte	0x05
	.zero		1


	//   ....[9]....
        /*1190*/ 	.word	0x000003c0
        /*1194*/ 	.word	0x000000ff
        /*1198*/ 	.word	0x00000080
        /*119c*/ 	.short	0x0100
        /*119e*/ 	.byte	0x05
	.zero		1


	//   ....[10]....
        /*11a0*/ 	.word	0x000003d0
        /*11a4*/ 	.word	0x000000ff
        /*11a8*/ 	.word	0x00000028
        /*11ac*/ 	.short	0x0100
        /*11ae*/ 	.byte	0x05
	.zero		1


	//   ....[11]....
        /*11b0*/ 	.word	0x000003e0
        /*11b4*/ 	.word	0x000000ff
        /*11b8*/ 	.word	0x00000088
        /*11bc*/ 	.short	0x0100
        /*11be*/ 	.byte	0x05
	.zero		1


	//   ....[12]....
        /*11c0*/ 	.word	0x000003f0
        /*11c4*/ 	.word	0x000000ff
        /*11c8*/ 	.word	0x00000030
        /*11cc*/ 	.short	0x0100
        /*11ce*/ 	.byte	0x05
	.zero		1


	//   ....[13]....
        /*11d0*/ 	.word	0x00000400
        /*11d4*/ 	.word	0x000000ff
        /*11d8*/ 	.word	0x00000090
        /*11dc*/ 	.short	0x0100
        /*11de*/ 	.byte	0x05
	.zero		1


	//   ....[14]....
        /*11e0*/ 	.word	0x00000410
        /*11e4*/ 	.word	0x000000ff
        /*11e8*/ 	.word	0x00000038
        /*11ec*/ 	.short	0x0100
        /*11ee*/ 	.byte	0x05
	.zero		1


	//   ....[15]....
        /*11f0*/ 	.word	0x00000420
        /*11f4*/ 	.word	0x000000ff
        /*11f8*/ 	.word	0x00000098
        /*11fc*/ 	.short	0x0100
        /*11fe*/ 	.byte	0x05
	.zero		1


	//   ....[16]....
        /*1200*/ 	.word	0x00000430
        /*1204*/ 	.word	0x000000ff
        /*1208*/ 	.word	0x00000040
        /*120c*/ 	.short	0x0100
        /*120e*/ 	.byte	0x05
	.zero		1


	//   ....[17]....
        /*1210*/ 	.word	0x00000440
        /*1214*/ 	.word	0x000000ff
        /*1218*/ 	.word	0x000000a0
        /*121c*/ 	.short	0x0100
        /*121e*/ 	.byte	0x05
	.zero		1


	//   ....[18]....
        /*1220*/ 	.word	0x00000450
        /*1224*/ 	.word	0x000000ff
        /*1228*/ 	.word	0x00000048
        /*122c*/ 	.short	0x0100
        /*122e*/ 	.byte	0x05
	.zero		1


	//   ....[19]....
        /*1230*/ 	.word	0x00000460
        /*1234*/ 	.word	0x000000ff
        /*1238*/ 	.word	0x000000a8
        /*123c*/ 	.short	0x0100
        /*123e*/ 	.byte	0x05
	.zero		1


	//   ....[20]....
        /*1240*/ 	.word	0x00000470
        /*1244*/ 	.word	0x000000ff
        /*1248*/ 	.word	0x00000050
        /*124c*/ 	.short	0x0100
        /*124e*/ 	.byte	0x05
	.zero		1


	//   ....[21]....
        /*1250*/ 	.word	0x00000480
        /*1254*/ 	.word	0x000000ff
        /*1258*/ 	.word	0x000000b0
        /*125c*/ 	.short	0x0100
        /*125e*/ 	.byte	0x05
	.zero		1


	//   ....[22]....
        /*1260*/ 	.word	0x00000490
        /*1264*/ 	.word	0x000000ff
        /*1268*/ 	.word	0x00000058
        /*126c*/ 	.short	0x0100
        /*126e*/ 	.byte	0x05
	.zero		1


	//   ....[23]....
        /*1270*/ 	.word	0x000004a0
        /*1274*/ 	.word	0x000000ff
        /*1278*/ 	.word	0x000000b8
        /*127c*/ 	.short	0x0100
        /*127e*/ 	.byte	0x05
	.zero		1


	//   ....[24]....
        /*1280*/ 	.word	0x00000730
        /*1284*/ 	.word	0x000000ff
        /*1288*/ 	.word	0x000000f0
        /*128c*/ 	.short	0x0100
        /*128e*/ 	.byte	0x05
	.zero		1


	//   ....[25]....
        /*1290*/ 	.word	0x00000740
        /*1294*/ 	.word	0x000000ff
        /*1298*/ 	.word	0x000000f8
        /*129c*/ 	.short	0x0100
        /*129e*/ 	.byte	0x05
	.zero		1


	//   ....[26]....
        /*12a0*/ 	.word	0x00000790
        /*12a4*/ 	.word	0x000000ff
        /*12a8*/ 	.word	0x000000d0
        /*12ac*/ 	.short	0x0100
        /*12ae*/ 	.byte	0x0a
	.zero		1


	//   ....[27]....
        /*12b0*/ 	.word	0x000007b0
        /*12b4*/ 	.word	0x000000ff
        /*12b8*/ 	.word	0x000000d8
        /*12bc*/ 	.short	0x0100
        /*12be*/ 	.byte	0x0a
	.zero		1


	//   ....[28]....
        /*12c0*/ 	.word	0x000007c0
        /*12c4*/ 	.word	0x000000ff
        /*12c8*/ 	.word	0x000000e0
        /*12cc*/ 	.short	0x0100
        /*12ce*/ 	.byte	0x0a
	.zero		1


	//   ....[29]....
        /*12d0*/ 	.word	0x000007d0
        /*12d4*/ 	.word	0x000000ff
        /*12d8*/ 	.word	0x000000e8
        /*12dc*/ 	.short	0x0100
        /*12de*/ 	.byte	0x0a
	.zero		1


	//   ....[30]....
        /*12e0*/ 	.word	0x00001670
        /*12e4*/ 	.word	0x00000016
        /*12e8*/ 	.word	0x00000000
        /*12ec*/ 	.short	0x010a
        /*12ee*/ 	.byte	0x29
	.zero		1


	//   ....[31]....
        /*12f0*/ 	.word	0x00001830
        /*12f4*/ 	.word	0x00000003
        /*12f8*/ 	.word	0x00000000
        /*12fc*/ 	.short	0x010a
        /*12fe*/ 	.byte	0x3f
	.zero		1


	//   ....[32]....
        /*1300*/ 	.word	0x00001890
        /*1304*/ 	.word	0x00000003
        /*1308*/ 	.word	0x00000000
        /*130c*/ 	.short	0x010a
        /*130e*/ 	.byte	0x3f
	.zero		1


	//   ....[33]....
        /*1310*/ 	.word	0x00001ed0
        /*1314*/ 	.word	0x000000ff
        /*1318*/ 	.word	0x00000000
        /*131c*/ 	.short	0x010a
        /*131e*/ 	.byte	0x04
	.zero		1


	//   ....[34]....
        /*1320*/ 	.word	0x00001f10
        /*1324*/ 	.word	0x000000ff
        /*1328*/ 	.word	0x00000000
        /*132c*/ 	.short	0x010a
        /*132e*/ 	.byte	0x04
	.zero		1


	//   ....[35]....
        /*1330*/ 	.word	0x00002b60
        /*1334*/ 	.word	0x000000ff
        /*1338*/ 	.word	0x00000000
        /*133c*/ 	.short	0x0101
        /*133e*/ 	.byte	0x04
	.zero		1


	//   ....[36]....
        /*1340*/ 	.word	0x00002c70
        /*1344*/ 	.word	0x00000000
        /*1348*/ 	.word	0x00000000
        /*134c*/ 	.short	0x0101
        /*134e*/ 	.byte	0x2b
	.zero		1


	//   ....[37]....
        /*1350*/ 	.word	0x00002d40
        /*1354*/ 	.word	0x000000ff
        /*1358*/ 	.word	0x00000000
        /*135c*/ 	.short	0x0101
        /*135e*/ 	.byte	0x06
	.zero		1


	//   ....[38]....
        /*1360*/ 	.word	0x00002dd0
        /*1364*/ 	.word	0x00000016
        /*1368*/ 	.word	0x00000010
        /*136c*/ 	.short	0x010a
        /*136e*/ 	.byte	0x29
	.zero		1


	//   ....[39]....
        /*1370*/ 	.word	0x00011250
        /*1374*/ 	.word	0x00000003
        /*1378*/ 	.word	0x00000000
        /*137c*/ 	.short	0x0101
        /*137e*/ 	.byte	0x2b
	.zero		1


	//   ....[40]....
        /*1380*/ 	.word	0x00011c50
        /*1384*/ 	.word	0x0000000a
        /*1388*/ 	.word	0x00000060
        /*138c*/ 	.short	0x010a
        /*138e*/ 	.byte	0x3f
	.zero		1


	//   ....[41]....
        /*1390*/ 	.word	0x00011fd0
        /*1394*/ 	.word	0x00000002
        /*1398*/ 	.word	0x000000f8
        /*139c*/ 	.short	0x0101
        /*139e*/ 	.byte	0x3f
	.zero		1


	//   ....[42]....
        /*13a0*/ 	.word	0x000127e0
        /*13a4*/ 	.word	0x00000005
        /*13a8*/ 	.word	0x00000000
        /*13ac*/ 	.short	0x010a
        /*13ae*/ 	.byte	0x3f
	.zero		1


	//   ....[43]....
        /*13b0*/ 	.word	0x00012870
        /*13b4*/ 	.word	0x00000007
        /*13b8*/ 	.word	0x00000000
        /*13bc*/ 	.short	0x010a
        /*13be*/ 	.byte	0x3f
	.zero		1


	//   ....[44]....
        /*13c0*/ 	.word	0x00012900
        /*13c4*/ 	.word	0x00000007
        /*13c8*/ 	.word	0x00000000
        /*13cc*/ 	.short	0x010a
        /*13ce*/ 	.byte	0x3f
	.zero		1


	//   ....[45]....
        /*13d0*/ 	.word	0x00012990
        /*13d4*/ 	.word	0x00000007
        /*13d8*/ 	.word	0x00000000
        /*13dc*/ 	.short	0x010a
        /*13de*/ 	.byte	0x3f
	.zero		1


	//   ....[46]....
        /*13e0*/ 	.word	0x00012a20
        /*13e4*/ 	.word	0x00000007
        /*13e8*/ 	.word	0x00000000
        /*13ec*/ 	.short	0x010a
        /*13ee*/ 	.byte	0x3f
	.zero		1


	//   ....[47]....
        /*13f0*/ 	.word	0x00012ab0
        /*13f4*/ 	.word	0x00000007
        /*13f8*/ 	.word	0x00000000
        /*13fc*/ 	.short	0x010a
        /*13fe*/ 	.byte	0x3f
	.zero		1


	//   ....[48]....
        /*1400*/ 	.word	0x00012b40
        /*1404*/ 	.word	0x00000007
        /*1408*/ 	.word	0x00000000
        /*140c*/ 	.short	0x010a
        /*140e*/ 	.byte	0x3f
	.zero		1


	//   ....[49]....
        /*1410*/ 	.word	0x00012bd0
        /*1414*/ 	.word	0x00000007
        /*1418*/ 	.word	0x00000000
        /*141c*/ 	.short	0x010a
        /*141e*/ 	.byte	0x3f
	.zero		1


	//   ....[50]....
        /*1420*/ 	.word	0x00012c60
        /*1424*/ 	.word	0x00000007
        /*1428*/ 	.word	0x00000000
        /*142c*/ 	.short	0x010a
        /*142e*/ 	.byte	0x3f
	.zero		1


	//   ....[51]....
        /*1430*/ 	.word	0x00012cf0
        /*1434*/ 	.word	0x00000007
        /*1438*/ 	.word	0x00000000
        /*143c*/ 	.short	0x010a
        /*143e*/ 	.byte	0x3f
	.zero		1


	//   ....[52]....
        /*1440*/ 	.word	0x00012d80
        /*1444*/ 	.word	0x00000007
        /*1448*/ 	.word	0x00000000
        /*144c*/ 	.short	0x010a
        /*144e*/ 	.byte	0x3f
	.zero		1


	//   ....[53]....
        /*1450*/ 	.word	0x00012e10
        /*1454*/ 	.word	0x00000003
        /*1458*/ 	.word	0x00000000
        /*145c*/ 	.short	0x010a
        /*145e*/ 	.byte	0x3f
	.zero		1


	//   ....[54]....
        /*1460*/ 	.word	0x00012e80
        /*1464*/ 	.word	0x00000000
        /*1468*/ 	.word	0x00000000
        /*146c*/ 	.short	0x010a
        /*146e*/ 	.byte	0x3f
	.zero		1


	//   ....[55]....
        /*1470*/ 	.word	0x00012ed0
        /*1474*/ 	.word	0x00000003
        /*1478*/ 	.word	0x00000000
        /*147c*/ 	.short	0x010a
        /*147e*/ 	.byte	0x3f
	.zero		1


	//   ....[56]....
        /*1480*/ 	.word	0x00012f30
        /*1484*/ 	.word	0x00000004
        /*1488*/ 	.word	0x00000000
        /*148c*/ 	.short	0x010a
        /*148e*/ 	.byte	0x3f
	.zero		1


	//   ....[57]....
        /*1490*/ 	.word	0x00012f90
        /*1494*/ 	.word	0x00000003
        /*1498*/ 	.word	0x00000010
        /*149c*/ 	.short	0x010a
        /*149e*/ 	.byte	0x3f
	.zero		1


	//   ....[58]....
        /*14a0*/ 	.word	0x00013060
        /*14a4*/ 	.word	0x0000000a
        /*14a8*/ 	.word	0x00000060
        /*14ac*/ 	.short	0x010a
        /*14ae*/ 	.byte	0x3f
	.zero		1


	//   ....[59]....
        /*14b0*/ 	.word	0x00013130
        /*14b4*/ 	.word	0x00000005
        /*14b8*/ 	.word	0x00000000
        /*14bc*/ 	.short	0x010a
        /*14be*/ 	.byte	0x3f
	.zero		1


	//   ....[60]....
        /*14c0*/ 	.word	0x00013180
        /*14c4*/ 	.word	0x00000007
        /*14c8*/ 	.word	0x00000000
        /*14cc*/ 	.short	0x010a
        /*14ce*/ 	.byte	0x3f
	.zero		1


	//   ....[61]....
        /*14d0*/ 	.word	0x000131d0
        /*14d4*/ 	.word	0x00000007
        /*14d8*/ 	.word	0x00000000
        /*14dc*/ 	.short	0x010a
        /*14de*/ 	.byte	0x3f
	.zero		1


	//   ....[62]....
        /*14e0*/ 	.word	0x00013220
        /*14e4*/ 	.word	0x00000007
        /*14e8*/ 	.word	0x00000000
        /*14ec*/ 	.short	0x010a
        /*14ee*/ 	.byte	0x3f
	.zero		1


	//   ....[63]....
        /*14f0*/ 	.word	0x00013270
        /*14f4*/ 	.word	0x00000007
        /*14f8*/ 	.word	0x00000000
        /*14fc*/ 	.short	0x010a
        /*14fe*/ 	.byte	0x3f
	.zero		1


	//   ....[64]....
        /*1500*/ 	.word	0x000132c0
        /*1504*/ 	.word	0x00000007
        /*1508*/ 	.word	0x00000000
        /*150c*/ 	.short	0x010a
        /*150e*/ 	.byte	0x3f
	.zero		1


	//   ....[65]....
        /*1510*/ 	.word	0x00013310
        /*1514*/ 	.word	0x00000007
        /*1518*/ 	.word	0x00000000
        /*151c*/ 	.short	0x010a
        /*151e*/ 	.byte	0x3f
	.zero		1


	//   ....[66]....
        /*1520*/ 	.word	0x00013360
        /*1524*/ 	.word	0x00000007
        /*1528*/ 	.word	0x00000000
        /*152c*/ 	.short	0x010a
        /*152e*/ 	.byte	0x3f
	.zero		1


	//   ....[67]....
        /*1530*/ 	.word	0x000133b0
        /*1534*/ 	.word	0x00000007
        /*1538*/ 	.word	0x00000000
        /*153c*/ 	.short	0x010a
        /*153e*/ 	.byte	0x3f
	.zero		1


	//   ....[68]....
        /*1540*/ 	.word	0x00013400
        /*1544*/ 	.word	0x00000007
        /*1548*/ 	.word	0x00000000
        /*154c*/ 	.short	0x010a
        /*154e*/ 	.byte	0x3f
	.zero		1


	//   ....[69]....
        /*1550*/ 	.word	0x00013450
        /*1554*/ 	.word	0x00000007
        /*1558*/ 	.word	0x00000000
        /*155c*/ 	.short	0x010a
        /*155e*/ 	.byte	0x3f
	.zero		1


	//----- nvinfo : EIATTR_NUM_MBARRIERS
	.align		4
.L_37:
        /*1560*/ 	.byte	0x03, 0x38
        /*1562*/ 	.short	0x001e


	//----- nvinfo : EIATTR_EXIT_INSTR_OFFSETS
	.align		4
        /*1564*/ 	.byte	0x04, 0x1c
        /*1566*/ 	.short	(.L_39 - .L_38)


	//   ....[0]....
.L_38:
        /*1568*/ 	.word	0x000013b0


	//   ....[1]....
        /*156c*/ 	.word	0x00001410


	//   ....[2]....
        /*1570*/ 	.word	0x00011960


	//   ....[3]....
        /*1574*/ 	.word	0x00011990


	//   ....[4]....
        /*1578*/ 	.word	0x00012e60


	//----- nvinfo : EIATTR_MAX_THREADS
	.align		4
.L_39:
        /*157c*/ 	.byte	0x04, 0x05
        /*157e*/ 	.short	(.L_41 - .L_40)
.L_40:
        /*1580*/ 	.word	0x00000180
        /*1584*/ 	.word	0x00000001
        /*1588*/ 	.word	0x00000001


	//----- nvinfo : EIATTR_CRS_STACK_SIZE
	.align		4
.L_41:
        /*158c*/ 	.byte	0x04, 0x1e
        /*158e*/ 	.short	(.L_43 - .L_42)
.L_42:
        /*1590*/ 	.word	0x00000000


	//----- nvinfo : EIATTR_CBANK_PARAM_SIZE
	.align		4
.L_43:
        /*1594*/ 	.byte	0x03, 0x19
        /*1596*/ 	.short	0x0470


	//----- nvinfo : EIATTR_PARAM_CBANK
	.align		4
        /*1598*/ 	.byte	0x04, 0x0a
        /*159a*/ 	.short	(.L_45 - .L_44)
	.align		4
.L_44:
        /*159c*/ 	.word	index@(.nv.constant0._ZN7cutlass13device_kernelINS_4gemm6kernel13GemmUniversalIN4cute5tupleIJiiiiEEENS1_10collective13CollectiveMmaINS1_34MainloopSm90TmaGmmaWarpSpecializedILi12ENS5_IJNS4_1CILi1EEESB_SB_EEENS1_32KernelTmaWarpSpecializedPingpongEEENS5_IJNSA_ILi64EEENSA_ILi512EEENSA_ILi32EEEEEEaNS5_IJlSB_lEEEaSJ_NS4_8TiledMMAINS4_8MMA_AtomIJNS4_4SM904GMMA27MMA_64x256x32_S32S8S8_SS_TNEEEENS4_6LayoutISC_NS5_IJNSA_ILi0EEESR_SR_EEEEENS5_IJNS4_10UnderscoreESU_SU_EEEEENS4_13SM90_TMA_LOADENS4_14ComposedLayoutINS4_7SwizzleILi1ELi4ELi3EEENS4_18smem_ptr_flag_bitsILi8EEENSQ_INS5_IJNSA_ILi8EEESH_EEENS5_IJSH_SB_EEEEEEEvNS4_8identityESX_S17_vS18_EENS_8epilogue10collective6detail29Sm90TmaWarpSpecializedAdapterINS1B_15DefaultEpilogueIaSJ_SJ_NS1A_6thread17LinearCombinationIaLi1EiiLNS1F_9ScaleType4KindE0ELNS_15FloatRoundStyleE2EaEENS1_15EpilogueDefaultEEEEEvvEEEEvNT_6ParamsE)
        /*15a0*/ 	.short	0x0210
        /*15a2*/ 	.short	0x0470


	//----- nvinfo : EIATTR_SW_WAR
	.align		4
.L_45:
        /*15a4*/ 	.byte	0x04, 0x36
        /*15a6*/ 	.short	(.L_47 - .L_46)
.L_46:
        /*15a8*/ 	.word	0x00000008
.L_47:


//--------------------- .nv.callgraph             --------------------------
	.section	.nv.callgraph,"",@"SHT_CUDA_CALLGRAPH"
	.align	4
	.sectionentsize	8
	.align		4
        /*0000*/ 	.word	0x00000000
	.align		4
        /*0004*/ 	.word	0xffffffff
	.align		4
        /*0008*/ 	.word	index@(_ZN7cutlass13device_kernelINS_4gemm6kernel13GemmUniversalIN4cute5tupleIJiiiiEEENS1_10collective13CollectiveMmaINS1_34MainloopSm90TmaGmmaWarpSpecializedILi12ENS5_IJNS4_1CILi1EEESB_SB_EEENS1_32KernelTmaWarpSpecializedPingpongEEENS5_IJNSA_ILi64EEENSA_ILi512EEENSA_ILi32EEEEEEaNS5_IJlSB_lEEEaSJ_NS4_8TiledMMAINS4_8MMA_AtomIJNS4_4SM904GMMA27MMA_64x256x32_S32S8S8_SS_TNEEEENS4_6LayoutISC_NS5_IJNSA_ILi0EEESR_SR_EEEEENS5_IJNS4_10UnderscoreESU_SU_EEEEENS4_13SM90_TMA_LOADENS4_14ComposedLayoutINS4_7SwizzleILi1ELi4ELi3EEENS4_18smem_ptr_flag_bitsILi8EEENSQ_INS5_IJNSA_ILi8EEESH_EEENS5_IJSH_SB_EEEEEEEvNS4_8identityESX_S17_vS18_EENS_8epilogue10collective6detail29Sm90TmaWarpSpecializedAdapterINS1B_15DefaultEpilogueIaSJ_SJ_NS1A_6thread17LinearCombinationIaLi1EiiLNS1F_9ScaleType4KindE0ELNS_15FloatRoundStyleE2EaEENS1_15EpilogueDefaultEEEEEvvEEEEvNT_6ParamsE)
	.align		4
        /*000c*/ 	.word	index@(__assertfail)
	.align		4
        /*0010*/ 	.word	0x00000000
	.align		4
        /*0014*/ 	.word	0xfffffffe
	.align		4
        /*0018*/ 	.word	0x00000000
	.align		4
        /*001c*/ 	.word	0xfffffffd
	.align		4
        /*0020*/ 	.word	0x00000000
	.align		4
        /*0024*/ 	.word	0xfffffffc


//--------------------- .nv.constant4             --------------------------
	.section	.nv.constant4,"a",@progbits
	.align	8
	.align		8
.nv.constant4:
        /*0000*/ 	.dword	__assertfail
	.align		8
        /*0008*/ 	.dword	__unnamed_1
	.align		8
        /*0010*/ 	.dword	_ZN40_INTERNAL_338f09e5_4_k_cu_fd0f6023_132894cuda3std3__45__cpo5beginE
	.align		8
        /*0018*/ 	.dword	_ZN40_INTERNAL_338f09e5_4_k_cu_fd0f6023_132894cuda3std3__45__cpo3endE
	.align		8
        /*0020*/ 	.dword	_ZN40_INTERNAL_338f09e5_4_k_cu_fd0f6023_132894cuda3std3__45__cpo6cbeginE
	.align		8
        /*0028*/ 	.dword	_ZN40_INTERNAL_338f09e5_4_k_cu_fd0f6023_132894cuda3std3__45__cpo4cendE
	.align		8
        /*0030*/ 	.dword	_ZN40_INTERNAL_338f09e5_4_k_cu_fd0f6023_132894cuda3std3__442_GLOBAL__N__338f09e5_4_k_cu_fd0f6023_132896ignoreE
	.align		8
        /*0038*/ 	.dword	_ZN40_INTERNAL_338f09e5_4_k_cu_fd0f6023_132894cuda3std3__419piecewise_constructE
	.align		8
        /*0040*/ 	.dword	_ZN40_INTERNAL_338f09e5_4_k_cu_fd0f6023_132894cuda3std3__48in_placeE
	.align		8
        /*0048*/ 	.dword	_ZN40_INTERNAL_338f09e5_4_k_cu_fd0f6023_132894cuda3std6ranges3__45__cpo4swapE
	.align		8
        /*0050*/ 	.dword	_ZN40_INTERNAL_338f09e5_4_k_cu_fd0f6023_132894cuda3std6ranges3__45__cpo9iter_moveE
	.align		8
        /*0058*/ 	.dword	_ZN40_INTERNAL_338f09e5_4_k_cu_fd0f6023_132894cute7productE
	.align		8
        /*0060*/ 	.dword	_ZN40_INTERNAL_338f09e5_4_k_cu_fd0f6023_132894cute1_E
	.align		8
        /*0068*/ 	.dword	$str$22
	.align		8
        /*0070*/ 	.dword	$str$23


//--------------------- .text._ZN7cutlass13device_kernelINS_4gemm6kernel13GemmUniversalIN4cute5tupleIJiiiiEEENS1_10collective13CollectiveMmaINS1_34MainloopSm90TmaGmmaWarpSpecializedILi12ENS5_IJNS4_1CILi1EEESB_SB_EEENS1_32KernelTmaWarpSpecializedPingpongEEENS5_IJNSA_ILi64EEENSA_ILi512EEENSA_ILi32EEEEEEaNS5_IJlSB_lEEEaSJ_NS4_8TiledMMAINS4_8MMA_AtomIJNS4_4SM904GMMA27MMA_64x256x32_S32S8S8_SS_TNEEEENS4_6LayoutISC_NS5_IJNSA_ILi0EEESR_SR_EEEEENS5_IJNS4_10UnderscoreESU_SU_EEEEENS4_13SM90_TMA_LOADENS4_14ComposedLayoutINS4_7SwizzleILi1ELi4ELi3EEENS4_18smem_ptr_flag_bitsILi8EEENSQ_INS5_IJNSA_ILi8EEESH_EEENS5_IJSH_SB_EEEEEEEvNS4_8identityESX_S17_vS18_EENS_8epilogue10collective6detail29Sm90TmaWarpSpecializedAdapterINS1B_15DefaultEpilogueIaSJ_SJ_NS1A_6thread17LinearCombinationIaLi1EiiLNS1F_9ScaleType4KindE0ELNS_15FloatRoundStyleE2EaEENS1_15EpilogueDefaultEEEEEvvEEEEvNT_6ParamsE --------------------------
	.section	.text._ZN7cutlass13device_kernelINS_4gemm6kernel13GemmUniversalIN4cute5tupleIJiiiiEEENS1_10collective13CollectiveMmaINS1_34MainloopSm90TmaGmmaWarpSpecializedILi12ENS5_IJNS4_1CILi1EEESB_SB_EEENS1_32KernelTmaWarpSpecializedPingpongEEENS5_IJNSA_ILi64EEENSA_ILi512EEENSA_ILi32EEEEEEaNS5_IJlSB_lEEEaSJ_NS4_8TiledMMAINS4_8MMA_AtomIJNS4_4SM904GMMA27MMA_64x256x32_S32S8S8_SS_TNEEEENS4_6LayoutISC_NS5_IJNSA_ILi0EEESR_SR_EEEEENS5_IJNS4_10UnderscoreESU_SU_EEEEENS4_13SM90_TMA_LOADENS4_14ComposedLayoutINS4_7SwizzleILi1ELi4ELi3EEENS4_18smem_ptr_flag_bitsILi8EEENSQ_INS5_IJNSA_ILi8EEESH_EEENS5_IJSH_SB_EEEEEEEvNS4_8identityESX_S17_vS18_EENS_8epilogue10collective6detail29Sm90TmaWarpSpecializedAdapterINS1B_15DefaultEpilogueIaSJ_SJ_NS1A_6thread17LinearCombinationIaLi1EiiLNS1F_9ScaleType4KindE0ELNS_15FloatRoundStyleE2EaEENS1_15EpilogueDefaultEEEEEvvEEEEvNT_6ParamsE,"ax",@progbits
	.align	128
.text._ZN7cutlass13device_kernelINS_4gemm6kernel13GemmUniversalIN4cute5tupleIJiiiiEEENS1_10collective13CollectiveMmaINS1_34MainloopSm90TmaGmmaWarpSpecializedILi12ENS5_IJNS4_1CILi1EEESB_SB_EEENS1_32KernelTmaWarpSpecializedPingpongEEENS5_IJNSA_ILi64EEENSA_ILi512EEENSA_ILi32EEEEEEaNS5_IJlSB_lEEEaSJ_NS4_8TiledMMAINS4_8MMA_AtomIJNS4_4SM904GMMA27MMA_64x256x32_S32S8S8_SS_TNEEEENS4_6LayoutISC_NS5_IJNSA_ILi0EEESR_SR_EEEEENS5_IJNS4_10UnderscoreESU_SU_EEEEENS4_13SM90_TMA_LOADENS4_14ComposedLayoutINS4_7SwizzleILi1ELi4ELi3EEENS4_18smem_ptr_flag_bitsILi8EEENSQ_INS5_IJNSA_ILi8EEESH_EEENS5_IJSH_SB_EEEEEEEvNS4_8identityESX_S17_vS18_EENS_8epilogue10collective6detail29Sm90TmaWarpSpecializedAdapterINS1B_15DefaultEpilogueIaSJ_SJ_NS1A_6thread17LinearCombinationIaLi1EiiLNS1F_9ScaleType4KindE0ELNS_15FloatRoundStyleE2EaEENS1_15EpilogueDefaultEEEEEvvEEEEvNT_6ParamsE:
        .type           _ZN7cutlass13device_kernelINS_4gemm6kernel13GemmUniversalIN4cute5tupleIJiiiiEEENS1_10collective13CollectiveMmaINS1_34MainloopSm90TmaGmmaWarpSpecializedILi12ENS5_IJNS4_1CILi1EEESB_SB_EEENS1_32KernelTmaWarpSpecializedPingpongEEENS5_IJNSA_ILi64EEENSA_ILi512EEENSA_ILi32EEEEEEaNS5_IJlSB_lEEEaSJ_NS4_8TiledMMAINS4_8MMA_AtomIJNS4_4SM904GMMA27MMA_64x256x32_S32S8S8_SS_TNEEEENS4_6LayoutISC_NS5_IJNSA_ILi0EEESR_SR_EEEEENS5_IJNS4_10UnderscoreESU_SU_EEEEENS4_13SM90_TMA_LOADENS4_14ComposedLayoutINS4_7SwizzleILi1ELi4ELi3EEENS4_18smem_ptr_flag_bitsILi8EEENSQ_INS5_IJNSA_ILi8EEESH_EEENS5_IJSH_SB_EEEEEEEvNS4_8identityESX_S17_vS18_EENS_8epilogue10collective6detail29Sm90TmaWarpSpecializedAdapterINS1B_15DefaultEpilogueIaSJ_SJ_NS1A_6thread17LinearCombinationIaLi1EiiLNS1F_9ScaleType4KindE0ELNS_15FloatRoundStyleE2EaEENS1_15EpilogueDefaultEEEEEvvEEEEvNT_6ParamsE,@function
        .size           _ZN7cutlass13device_kernelINS_4gemm6kernel13GemmUniversalIN4cute5tupleIJiiiiEEENS1_10collective13CollectiveMmaINS1_34MainloopSm90TmaGmmaWarpSpecializedILi12ENS5_IJNS4_1CILi1EEESB_SB_EEENS1_32KernelTmaWarpSpecializedPingpongEEENS5_IJNSA_ILi64EEENSA_ILi512EEENSA_ILi32EEEEEEaNS5_IJlSB_lEEEaSJ_NS4_8TiledMMAINS4_8MMA_AtomIJNS4_4SM904GMMA27MMA_64x256x32_S32S8S8_SS_TNEEEENS4_6LayoutISC_NS5_IJNSA_ILi0EEESR_SR_EEEEENS5_IJNS4_10UnderscoreESU_SU_EEEEENS4_13SM90_TMA_LOADENS4_14ComposedLayoutINS4_7SwizzleILi1ELi4ELi3EEENS4_18smem_ptr_flag_bitsILi8EEENSQ_INS5_IJNSA_ILi8EEESH_EEENS5_IJSH_SB_EEEEEEEvNS4_8identityESX_S17_vS18_EENS_8epilogue10collective6detail29Sm90TmaWarpSpecializedAdapterINS1B_15DefaultEpilogueIaSJ_SJ_NS1A_6thread17LinearCombinationIaLi1EiiLNS1F_9ScaleType4KindE0ELNS_15FloatRoundStyleE2EaEENS1_15EpilogueDefaultEEEEEvvEEEEvNT_6ParamsE,(.L_x_602 - _ZN7cutlass13device_kernelINS_4gemm6kernel13GemmUniversalIN4cute5tupleIJiiiiEEENS1_10collective13CollectiveMmaINS1_34MainloopSm90TmaGmmaWarpSpecializedILi12ENS5_IJNS4_1CILi1EEESB_SB_EEENS1_32KernelTmaWarpSpecializedPingpongEEENS5_IJNSA_ILi64EEENSA_ILi512EEENSA_ILi32EEEEEEaNS5_IJlSB_lEEEaSJ_NS4_8TiledMMAINS4_8MMA_AtomIJNS4_4SM904GMMA27MMA_64x256x32_S32S8S8_SS_TNEEEENS4_6LayoutISC_NS5_IJNSA_ILi0EEESR_SR_EEEEENS5_IJNS4_10UnderscoreESU_SU_EEEEENS4_13SM90_TMA_LOADENS4_14ComposedLayoutINS4_7SwizzleILi1ELi4ELi3EEENS4_18smem_ptr_flag_bitsILi8EEENSQ_INS5_IJNSA_ILi8EEESH_EEENS5_IJSH_SB_EEEEEEEvNS4_8identityESX_S17_vS18_EENS_8epilogue10collective6detail29Sm90TmaWarpSpecializedAdapterINS1B_15DefaultEpilogueIaSJ_SJ_NS1A_6thread17LinearCombinationIaLi1EiiLNS1F_9ScaleType4KindE0ELNS_15FloatRoundStyleE2EaEENS1_15EpilogueDefaultEEEEEvvEEEEvNT_6ParamsE)
        .other          _ZN7cutlass13device_kernelINS_4gemm6kernel13GemmUniversalIN4cute5tupleIJiiiiEEENS1_10collective13CollectiveMmaINS1_34MainloopSm90TmaGmmaWarpSpecializedILi12ENS5_IJNS4_1CILi1EEESB_SB_EEENS1_32KernelTmaWarpSpecializedPingpongEEENS5_IJNSA_ILi64EEENSA_ILi512EEENSA_ILi32EEEEEEaNS5_IJlSB_lEEEaSJ_NS4_8TiledMMAINS4_8MMA_AtomIJNS4_4SM904GMMA27MMA_64x256x32_S32S8S8_SS_TNEEEENS4_6LayoutISC_NS5_IJNSA_ILi0EEESR_SR_EEEEENS5_IJNS4_10UnderscoreESU_SU_EEEEENS4_13SM90_TMA_LOADENS4_14ComposedLayoutINS4_7SwizzleILi1ELi4ELi3EEENS4_18smem_ptr_flag_bitsILi8EEENSQ_INS5_IJNSA_ILi8EEESH_EEENS5_IJSH_SB_EEEEEEEvNS4_8identityESX_S17_vS18_EENS_8epilogue10collective6detail29Sm90TmaWarpSpecializedAdapterINS1B_15DefaultEpilogueIaSJ_SJ_NS1A_6thread17LinearCombinationIaLi1EiiLNS1F_9ScaleType4KindE0ELNS_15FloatRoundStyleE2EaEENS1_15EpilogueDefaultEEEEEvvEEEEvNT_6ParamsE,@"STO_CUDA_ENTRY STV_DEFAULT"
_ZN7cutlass13device_kernelINS_4gemm6kernel13GemmUniversalIN4cute5tupleIJiiiiEEENS1_10collective13CollectiveMmaINS1_34MainloopSm90TmaGmmaWarpSpecializedILi12ENS5_IJNS4_1CILi1EEESB_SB_EEENS1_32KernelTmaWarpSpecializedPingpongEEENS5_IJNSA_ILi64EEENSA_ILi512EEENSA_ILi32EEEEEEaNS5_IJlSB_lEEEaSJ_NS4_8TiledMMAINS4_8MMA_AtomIJNS4_4SM904GMMA27MMA_64x256x32_S32S8S8_SS_TNEEEENS4_6LayoutISC_NS5_IJNSA_ILi0EEESR_SR_EEEEENS5_IJNS4_10UnderscoreESU_SU_EEEEENS4_13SM90_TMA_LOADENS4_14ComposedLayoutINS4_7SwizzleILi1ELi4ELi3EEENS4_18smem_ptr_flag_bitsILi8EEENSQ_INS5_IJNSA_ILi8EEESH_EEENS5_IJSH_SB_EEEEEEEvNS4_8identityESX_S17_vS18_EENS_8epilogue10collective6detail29Sm90TmaWarpSpecializedAdapterINS1B_15DefaultEpilogueIaSJ_SJ_NS1A_6thread17LinearCombinationIaLi1EiiLNS1F_9ScaleType4KindE0ELNS_15FloatRoundStyleE2EaEENS1_15EpilogueDefaultEEEEEvvEEEEvNT_6ParamsE:
[----:B------:R-:W0:Y:S02]  /*0000*/  LDC R1, c[0x0][0x28] ;  /* 0x00000a00ff017b82 */ /* 0x000e240000000800 */
[----:B0-----:R-:W-:Y:S01]  /*0010*/  VIADD R1, R1, 0xfffffd30 ;  /* 0xfffffd3001017836 */ /* 0x001fe20000000000 */
[----:B------:R-:W0:Y:S01]  /*0020*/  S2R R2, SR_TID.X ;  /* 0x0000000000027919 */ /* 0x000e220000002100 */
[----:B------:R-:W-:Y:S01]  /*0030*/  ELECT P0, URZ, PT ;  /* 0x00000000003f782f */ /* 0x000fe20003800000 */
[----:B------:R-:W-:Y:S01]  /*0040*/  BSSY B0, `(.L_x_0) ;  /* 0x0000014000007945 */ /* 0x000fe20003800000 */
[----:B0-----:R-:W-:-:S05]  /*0050*/  SHF.R.U32.HI R0, RZ, 0x5, R2 ;  /* 0x00000005ff007819 */ /* 0x001fca0000011602 */
[----:B------:R-:W0:Y:S02]  /*0060*/  SHFL.IDX PT, R3, R0, RZ, 0x1f ;  /* 0x00001fff00037589 */ /* 0x000e2400000e0000 */
[----:B0-----:R-:W-:Y:S02]  /*0070*/  R2UR UR4, R3 ;  /* 0x00000000030472ca */ /* 0x001fe400000e0000 */
[----:B------:R-:W-:-:S05]  /*0080*/  SHF.R.U32.HI R3, RZ, 0x7, R2 ;  /* 0x00000007ff037819 */ /* 0x000fca0000011602 */
[----:B------:R0:W1:Y:S06]  /*0090*/  SHFL.IDX PT, R4, R3, RZ, 0x1f ;  /* 0x00001fff03047589 */ /* 0x00006c00000e0000 */
[----:B------:R-:W-:Y:S02]  /*00a0*/  USHF.R.S32.HI UR5, URZ, 0x1f, UR4 ;  /* 0x0000001f3f057899 */ /* 0x000fe40008011404 */
[----:B------:R-:W-:Y:S02]  /*00b0*/  ISETP.NE.OR P0, PT, RZ, UR4, !P0 ;  /* 0x00000004ff007c0c */ /* 0x000fe4000c705670 */
[----:B------:R-:W-:-:S04]  /*00c0*/  ULEA.HI UR5, UR5, UR4, URZ, 0x2 ;  /* 0x0000000405057291 */ /* 0x000fc8000f8f103f */
[----:B------:R-:W-:-:S04]  /*00d0*/  ULOP3.LUT UR5, UR5, 0xfffffffc, URZ, 0xc0, !UPT ;  /* 0xfffffffc05057892 */ /* 0x000fc8000f8ec03f */
[----:B------:R-:W-:-:S03]  /*00e0*/  UIADD3 UR4, UR4, -UR5, URZ ;  /* 0x8000000504047290 */ /* 0x000fc6000fffe03f */
[----:B0-----:R-:W-:Y:S09]  /*00f0*/  @P0 BRA `(.L_x_1) ;  /* 0x0000000000200947 */ /* 0x001ff20003800000 */
[----:B------:R-:W-:Y:S02]  /*0100*/  ULDC.64 UR6, c[0x0][0x198] ;  /* 0x0000660000067ab9 */ /* 0x000fe40000000a00 */
[----:B------:R-:W-:Y:S02]  /*0110*/  UIADD3 UR8, UP0, UR6, 0xf0, URZ ;  /* 0x000000f006087890 */ /* 0x000fe4000ff1e03f */
[----:B------:R-:W-:Y:S02]  /*0120*/  UIADD3 UR6, UP1, UR6, 0x1f0, URZ ;  /* 0x000001f006067890 */ /* 0x000fe4000ff3e03f */
[----:B------:R-:W-:Y:S02]  /*0130*/  UIADD3.X UR9, URZ, UR7, URZ, UP0, !UPT ;  /* 0x000000073f097290 */ /* 0x000fe400087fe43f */
[----:B------:R-:W-:-:S07]  /*0140*/  UIADD3.X UR7, URZ, UR7, URZ, UP1, !UPT ;  /* 0x000000073f077290 */ /* 0x000fce0008ffe43f */
[----:B------:R0:W-:Y:S02]  /*0150*/  UTMACCTL.PF [UR8] ;  /* 0x00000000080079b9 */ /* 0x0001e40008040000 */
[----:B------:R0:W-:Y:S02]  /*0160*/  UTMACCTL.PF [UR6] ;  /* 0x00000000060079b9 */ /* 0x0001e40008040000 */
[----:B0-----:R-:W-:Y:S01]  /*0170*/  NOP ;  /* 0x0000000000007918 */ /* 0x001fe20000000000 */
.L_x_1:
[----:B------:R-:W-:Y:S05]  /*0180*/  BSYNC B0 ;  /* 0x0000000000007941 */ /* 0x000fea0003800000 */
.L_x_0:
[----:B------:R-:W0:Y:S01]  /*0190*/  SHFL.IDX PT, R5, R0, RZ, 0x1f ;  /* 0x00001fff00057589 */ /* 0x000e2200000e0000 */
[----:B-1----:R-:W-:Y:S01]  /*01a0*/  R2UR UR13, R4 ;  /* 0x00000000040d72ca */ /* 0x002fe200000e0000 */
[----:B------:R-:W-:-:S04]  /*01b0*/  UISETP.NE.AND UP0, UPT, UR4, 0x3, UPT ;  /* 0x000000030400788c */ /* 0x000fc8000bf05270 */
[----:B------:R-:W-:-:S08]  /*01c0*/  UISETP.EQ.OR UP0, UPT, UR4, URZ, !UP0 ;  /* 0x0000003f0400728c */ /* 0x000fd0000c702670 */
[----:B------:R-:W-:Y:S02]  /*01d0*/  UIADD3 UR12, UR13, -0x1, URZ ;  /* 0xffffffff0d0c7890 */ /* 0x000fe4000fffe03f */
[----:B------:R-:W-:Y:S02]  /*01e0*/  UISETP.EQ.AND UP0, UPT, UR13, URZ, UP0 ;  /* 0x0000003f0d00728c */ /* 0x000fe40008702270 */
[----:B------:R-:W-:Y:S02]  /*01f0*/  UISETP.GE.U32.AND UP1, UPT, UR12, 0x2, UPT ;  /* 0x000000020c00788c */ /* 0x000fe4000bf26070 */
[----:B------:R-:W-:Y:S01]  /*0200*/  USEL UR37, URZ, 0x1, !UP0 ;  /* 0x000000013f257887 */ /* 0x000fe2000c000000 */
[----:B0-----:R-:W-:-:S03]  /*0210*/  ISETP.NE.AND P0, PT, R5, RZ, PT ;  /* 0x000000ff0500720c */ /* 0x001fc60003f05270 */
[----:B------:R-:W-:-:S10]  /*0220*/  USEL UR37, UR37, 0x2, UP1 ;  /* 0x0000000225257887 */ /* 0x000fd40008800000 */
[----:B------:R-:W-:Y:S05]  /*0230*/  @P0 BRA `(.L_x_2) ;  /* 0x0000000000a40947 */ /* 0x000fea0003800000 */
[----:B------:R-:W-:Y:S01]  /*0240*/  ELECT P0, URZ, PT ;  /* 0x00000000003f782f */ /* 0x000fe20003800000 */
[----:B------:R-:W-:-:S12]  /*0250*/  BSSY B0, `(.L_x_2) ;  /* 0x0000027000007945 */ /* 0x000fd80003800000 */
[----:B------:R-:W-:Y:S05]  /*0260*/  @!P0 BRA `(.L_x_3) ;  /* 0x0000000000948947 */ /* 0x000fea0003800000 */
[----:B------:R-:W0:Y:S01]  /*0270*/  S2UR UR6, SR_CgaCtaId ;  /* 0x00000000000679c3 */ /* 0x000e220000008800 */
[----:B------:R-:W-:Y:S01]  /*0280*/  UMOV UR5, 0x400 ;  /* 0x0000040000057882 */ /* 0x000fe20000000000 */
[----:B------:R-:W-:Y:S01]  /*0290*/  UMOV UR7, 0x1 ;  /* 0x0000000100077882 */ /* 0x000fe20000000000 */
[----:B------:R-:W-:Y:S02]  /*02a0*/  UMOV UR8, 0x80 ;  /* 0x0000008000087882 */ /* 0x000fe40000000000 */
[----:B------:R-:W-:-:S04]  /*02b0*/  UIADD3 UR8, -UR8, 0x100000, URZ ;  /* 0x0010000008087890 */ /* 0x000fc8000fffe13f */
[----:B------:R-:W-:Y:S02]  /*02c0*/  USHF.L.U32 UR9, UR8, 0xb, URZ ;  /* 0x0000000b08097899 */ /* 0x000fe4000800063f */
[----:B------:R-:W-:Y:S02]  /*02d0*/  USHF.L.U32 UR8, UR8, 0x1, URZ ;  /* 0x0000000108087899 */ /* 0x000fe4000800063f */
[----:B0-----:R-:W-:Y:S02]  /*02e0*/  ULEA UR5, UR6, UR5, 0x18 ;  /* 0x0000000506057291 */ /* 0x001fe4000f8ec03f */
[----:B------:R-:W-:-:S04]  /*02f0*/  UIADD3 UR6, -UR7, 0x100000, URZ ;  /* 0x0010000007067890 */ /* 0x000fc8000fffe13f */
[----:B------:R-:W-:Y:S02]  /*0300*/  USHF.L.U32 UR7, UR6, 0xb, URZ ;  /* 0x0000000b06077899 */ /* 0x000fe4000800063f */
[----:B------:R-:W-:Y:S01]  /*0310*/  USHF.L.U32 UR6, UR6, 0x1, URZ ;  /* 0x0000000106067899 */ /* 0x000fe2000800063f */
[----:B------:R-:W0:Y:S11]  /*0320*/  FENCE.VIEW.ASYNC.S ;  /* 0x00000000000073c6 */ /* 0x000e360000000000 */
[----:B0-----:R0:W1:Y:S01]  /*0330*/  SYNCS.EXCH.64 URZ, [UR5], UR6 ;  /* 0x00000006053f75b2 */ /* 0x0010620008000100 */
[----:B------:R0:W2:Y:S01]  /*0340*/  SYNCS.EXCH.64 URZ, [UR5+0x60], UR8 ;  /* 0x00006008053f75b2 */ /* 0x0000a20008000100 */
[----:B------:R0:W3:Y:S01]  /*0350*/  SYNCS.EXCH.64 URZ, [UR5+0x8], UR6 ;  /* 0x00000806053f75b2 */ /* 0x0000e20008000100 */
[----:B------:R0:W4:Y:S01]  /*0360*/  SYNCS.EXCH.64 URZ, [UR5+0x68], UR8 ;  /* 0x00006808053f75b2 */ /* 0x0001220008000100 */
[----:B------:R0:W0:Y:S01]  /*0370*/  SYNCS.EXCH.64 URZ, [UR5+0x10], UR6 ;  /* 0x00001006053f75b2 */ /* 0x0000220008000100 */
        /* <DEDUP_REMOVED lines=19> */
[----:B-1----:R-:W-:Y:S01]  /*04b0*/  NOP ;  /* 0x0000000000007918 */ /* 0x002fe20000000000 */
.L_x_3:
[----:B0-----:R-:W-:Y:S05]  /*04c0*/  BSYNC B0 ;  /* 0x0000000000007941 */ /* 0x001fea0003800000 */
.L_x_2:
[----:B------:R-:W0:Y:S01]  /*04d0*/  SHFL.IDX PT, R5, R0, RZ, 0x1f ;  /* 0x00001fff00057589 */ /* 0x000e2200000e0000 */
[----:B------:R-:W-:Y:S01]  /*04e0*/  ELECT P0, URZ, PT ;  /* 0x00000000003f782f */ /* 0x000fe20003800000 */
[----:B------:R-:W-:Y:S01]  /*04f0*/  NOP ;  /* 0x0000000000007918 */ /* 0x000fe20000000000 */
[----:B------:R-:W-:Y:S01]  /*0500*/  ELECT P1, URZ, PT ;  /* 0x00000000003f782f */ /* 0x000fe20003820000 */
[----:B------:R-:W1:Y:S01]  /*0510*/  SHFL.IDX PT, R4, R0, RZ, 0x1f ;  /* 0x00001fff00047589 */ /* 0x000e6200000e0000 */
[----:B------:R-:W-:Y:S01]  /*0520*/  UMOV UR6, 0x20 ;  /* 0x0000002000067882 */ /* 0x000fe20000000000 */
[----:B------:R-:W-:Y:S01]  /*0530*/  UMOV UR9, 0x80 ;  /* 0x0000008000097882 */ /* 0x000fe20000000000 */
[----:B------:R-:W-:Y:S01]  /*0540*/  NOP ;  /* 0x0000000000007918 */ /* 0x000fe20000000000 */
[----:B------:R5:W2:Y:S01]  /*0550*/  SHFL.IDX PT, R0, R3, RZ, 0x1f ;  /* 0x00001fff03007589 */ /* 0x000aa200000e0000 */
[----:B------:R-:W-:Y:S01]  /*0560*/  ULDC.64 UR52, c[0x0][0x208] ;  /* 0x0000820000347ab9 */ /* 0x000fe20000000a00 */
[----:B-----5:R-:W-:-:S04]  /*0570*/  SHF.R.S32.HI R3, RZ, 0x1f, R2 ;  /* 0x0000001fff037819 */ /* 0x020fc80000011402 */
[----:B------:R-:W-:Y:S02]  /*0580*/  LEA.HI R3, R3, R2, RZ, 0x7 ;  /* 0x0000000203037211 */ /* 0x000fe400078f38ff */
[----:B0-----:R-:W-:Y:S02]  /*0590*/  ISETP.NE.OR P0, PT, R5, RZ, !P0 ;  /* 0x000000ff0500720c */ /* 0x001fe40004705670 */
[----:B------:R-:W-:Y:S02]  /*05a0*/  LOP3.LUT R3, R3, 0xffffff80, RZ, 0xc0, !PT ;  /* 0xffffff8003037812 */ /* 0x000fe400078ec0ff */
[----:B-1----:R-:W-:-:S03]  /*05b0*/  ISETP.NE.OR P1, PT, R4, RZ, !P1 ;  /* 0x000000ff0400720c */ /* 0x002fc60004f25670 */
[----:B------:R-:W-:-:S06]  /*05c0*/  IMAD.IADD R3, R2, 0x1, -R3 ;  /* 0x0000000102037824 */ /* 0x000fcc00078e0a03 */
[----:B------:R-:W-:-:S04]  /*05d0*/  VOTEU.ALL UP0, P0 ;  /* 0x00000000003f7886 */ /* 0x000fc80000000000 */
[----:B------:R-:W-:Y:S01]  /*05e0*/  VOTEU.ALL UP1, P1 ;  /* 0x00000000003f7886 */ /* 0x000fe20000820000 */
[----:B------:R-:W0:Y:S01]  /*05f0*/  @!UP0 S2UR UR8, SR_CgaCtaId ;  /* 0x00000000000889c3 */ /* 0x000e220000008800 */
[----:B------:R-:W-:Y:S01]  /*0600*/  @!UP0 UMOV UR5, 0x400 ;  /* 0x0000040000058882 */ /* 0x000fe20000000000 */
[----:B------:R-:W-:-:S04]  /*0610*/  @!UP0 UIADD3 UR6, -UR6, 0x100000, URZ ;  /* 0x0010000006068890 */ /* 0x000fc8000fffe13f */
[----:B------:R-:W-:Y:S02]  /*0620*/  @!UP0 USHF.L.U32 UR7, UR6, 0xb, URZ ;  /* 0x0000000b06078899 */ /* 0x000fe4000800063f */
[----:B------:R-:W-:Y:S01]  /*0630*/  @!UP0 USHF.L.U32 UR6, UR6, 0x1, URZ ;  /* 0x0000000106068899 */ /* 0x000fe2000800063f */
[----:B------:R-:W-:Y:S01]  /*0640*/  @!UP1 UMOV UR10, 0x400 ;  /* 0x00000400000a9882 */ /* 0x000fe20000000000 */
[----:B------:R-:W-:Y:S01]  /*0650*/  VOTEU.ALL UP2, P1 ;  /* 0x00000000003f7886 */ /* 0x000fe20000840000 */
[----:B------:R-:W-:Y:S01]  /*0660*/  VOTEU.ALL UP3, P1 ;  /* 0x00000000003f7886 */ /* 0x000fe20000860000 */
[----:B------:R-:W-:Y:S01]  /*0670*/  VOTEU.ALL UP4, P1 ;  /* 0x00000000003f7886 */ /* 0x000fe20000880000 */
[----:B------:R-:W1:Y:S01]  /*0680*/  @!UP1 S2UR UR11, SR_CgaCtaId ;  /* 0x00000000000b99c3 */ /* 0x000e620000008800 */
[----:B------:R-:W-:Y:S01]  /*0690*/  VOTEU.ALL UP5, P1 ;  /* 0x00000000003f7886 */ /* 0x000fe200008a0000 */
[----:B------:R-:W-:Y:S01]  /*06a0*/  ISETP.NE.AND P1, PT, RZ, UR13, PT ;  /* 0x0000000dff007c0c */ /* 0x000fe2000bf25270 */
[----:B0-----:R-:W-:-:S02]  /*06b0*/  @!UP0 ULEA UR5, UR8, UR5, 0x18 ;  /* 0x0000000508058291 */ /* 0x001fc4000f8ec03f */
[----:B------:R-:W-:-:S04]  /*06c0*/  @!UP1 UIADD3 UR8, -UR9, 0x100000, URZ ;  /* 0x0010000009089890 */ /* 0x000fc8000fffe13f */
[----:B------:R-:W-:Y:S02]  /*06d0*/  @!UP1 USHF.L.U32 UR9, UR8, 0xb, URZ ;  /* 0x0000000b08099899 */ /* 0x000fe4000800063f */
[----:B------:R-:W-:Y:S01]  /*06e0*/  @!UP1 USHF.L.U32 UR8, UR8, 0x1, URZ ;  /* 0x0000000108089899 */ /* 0x000fe2000800063f */
[----:B------:R-:W-:Y:S01]  /*06f0*/  VOTEU.ALL UP0, P0 ;  /* 0x00000000003f7886 */ /* 0x000fe20000000000 */
[----:B-1----:R-:W-:Y:S01]  /*0700*/  @!UP1 ULEA UR10, UR11, UR10, 0x18 ;  /* 0x0000000a0b0a9291 */ /* 0x002fe2000f8ec03f */
[----:B------:R-:W-:Y:S01]  /*0710*/  VOTEU.ALL UP1, P0 ;  /* 0x00000000003f7886 */ /* 0x000fe20000020000 */
[----:B------:R-:W0:Y:S02]  /*0720*/  FENCE.VIEW.ASYNC.S ;  /* 0x00000000000073c6 */ /* 0x000e240000000000 */
[----:B0-----:R-:W3:Y:S02]  /*0730*/  @!UP0 SYNCS.EXCH.64 URZ, [UR5+0xf0], UR6 ;  /* 0x0000f006053f85b2 */ /* 0x001ee40008000100 */
[----:B------:R0:W3:Y:S01]  /*0740*/  @!UP1 SYNCS.EXCH.64 URZ, [UR5+0xf8], UR6 ;  /* 0x0000f806053f95b2 */ /* 0x0000e20008000100 */
[----:B------:R-:W-:Y:S01]  /*0750*/  NOP ;  /* 0x0000000000007918 */ /* 0x000fe20000000000 */
[----:B0-----:R-:W-:Y:S01]  /*0760*/  ULDC.64 UR6, c[0x0][0x598] ;  /* 0x0001660000067ab9 */ /* 0x001fe20000000a00 */
[----:B--2---:R-:W-:-:S02]  /*0770*/  R2UR UR5, R0 ;  /* 0x00000000000572ca */ /* 0x004fc400000e0000 */
[----:B------:R-:W-:Y:S01]  /*0780*/  ISETP.NE.U32.AND P0, PT, RZ, UR6, PT ;  /* 0x00000006ff007c0c */ /* 0x000fe2000bf05070 */
[----:B------:R0:W3:Y:S03]  /*0790*/  @!UP2 SYNCS.EXCH.64 URZ, [UR10+0xd0], UR8 ;  /* 0x0000d0080a3fa5b2 */ /* 0x0000e60008000100 */
[----:B------:R-:W-:Y:S01]  /*07a0*/  ISETP.NE.AND.EX P0, PT, RZ, UR7, PT, P0 ;  /* 0x00000007ff007c0c */ /* 0x000fe2000bf05300 */
[----:B------:R0:W3:Y:S01]  /*07b0*/  @!UP3 SYNCS.EXCH.64 URZ, [UR10+0xd8], UR8 ;  /* 0x0000d8080a3fb5b2 */ /* 0x0000e20008000100 */
[----:B------:R0:W3:Y:S01]  /*07c0*/  @!UP4 SYNCS.EXCH.64 URZ, [UR10+0xe0], UR8 ;  /* 0x0000e0080a3fc5b2 */ /* 0x0000e20008000100 */
[----:B------:R0:W3:Y:S01]  /*07d0*/  @!UP5 SYNCS.EXCH.64 URZ, [UR10+0xe8], UR8 ;  /* 0x0000e8080a3fd5b2 */ /* 0x0000e20008000100 */
[----:B------:R-:W-:Y:S01]  /*07e0*/  NOP ;  /* 0x0000000000007918 */ /* 0x000fe20000000000 */
[----:B---34-:R-:W-:Y:S08]  /*07f0*/  BAR.SYNC.DEFER_BLOCKING 0x0 ;  /* 0x0000000000007b1d */ /* 0x018ff00000010000 */
[----:B0-----:R-:W-:Y:S05]  /*0800*/  @!P0 BRA `(.L_x_4) ;  /* 0x00000000001c8947 */ /* 0x001fea0003800000 */
[----:B------:R-:W0:Y:S02]  /*0810*/  LDC.64 R4, c[0x0][0x598] ;  /* 0x00016600ff047b82 */ /* 0x000e240000000a00 */
[----:B0-----:R-:W2:Y:S02]  /*0820*/  LDG.E.64 R4, desc[UR52][R4.64] ;  /* 0x0000003404047981 */ /* 0x001ea4000c1e1b00 */
[----:B--2---:R-:W-:-:S04]  /*0830*/  ISETP.NE.U32.AND P0, PT, R4, RZ, PT ;  /* 0x000000ff0400720c */ /* 0x004fc80003f05070 */
[----:B------:R-:W-:-:S13]  /*0840*/  ISETP.NE.AND.EX P0, PT, R5, RZ, PT, P0 ;  /* 0x000000ff0500720c */ /* 0x000fda0003f05300 */
[----:B------:R-:W-:Y:S05]  /*0850*/  @!P0 BRA `(.L_x_4) ;  /* 0x0000000000088947 */ /* 0x000fea0003800000 */
[----:B------:R1:W5:Y:S01]  /*0860*/  LD.E R17, desc[UR52][R4.64] ;  /* 0x0000003404117980 */ /* 0x000362000c101900 */
[----:B------:R-:W-:Y:S05]  /*0870*/  BRA `(.L_x_5) ;  /* 0x0000000000247947 */ /* 0x000fea0003800000 */
.L_x_4:
[----:B------:R-:W-:Y:S02]  /*0880*/  ULDC.64 UR6, c[0x0][0x588] ;  /* 0x0001620000067ab9 */ /* 0x000fe40000000a00 */
[----:B------:R-:W-:-:S04]  /*0890*/  ISETP.NE.U32.AND P0, PT, RZ, UR6, PT ;  /* 0x00000006ff007c0c */ /* 0x000fc8000bf05070 */
[----:B------:R-:W-:-:S13]  /*08a0*/  ISETP.NE.AND.EX P0, PT, RZ, UR7, PT, P0 ;  /* 0x00000007ff007c0c */ /* 0x000fda000bf05300 */
[----:B------:R-:W-:Y:S05]  /*08b0*/  @!P0 BRA `(.L_x_6) ;  /* 0x00000000000c8947 */ /* 0x000fea0003800000 */
[----:B------:R-:W0:Y:S02]  /*08c0*/  LDC.64 R4, c[0x0][0x588] ;  /* 0x00016200ff047b82 */ /* 0x000e240000000a00 */
[----:B0-----:R0:W5:Y:S01]  /*08d0*/  LDG.E R17, desc[UR52][R4.64] ;  /* 0x0000003404117981 */ /* 0x001162000c1e1900 */
[----:B------:R-:W-:Y:S05]  /*08e0*/  BRA `(.L_x_5) ;  /* 0x0000000000087947 */ /* 0x000fea0003800000 */
.L_x_6:
[----:B------:R-:W-:Y:S02]  /*08f0*/  ULDC UR6, c[0x0][0x580] ;  /* 0x0001600000067ab9 */ /* 0x000fe40000000800 */
[----:B------:R-:W-:-:S07]  /*0900*/  IMAD.U32 R17, RZ, RZ, UR6 ;  /* 0x00000006ff117e24 */ /* 0x000fce000f8e00ff */
.L_x_5:
[----:B------:R-:W-:Y:S02]  /*0910*/  ULDC.64 UR6, c[0x0][0x5a0] ;  /* 0x0001680000067ab9 */ /* 0x000fe40000000a00 */
[----:B------:R-:W-:-:S04]  /*0920*/  ISETP.NE.U32.AND P0, PT, RZ, UR6, PT ;  /* 0x00000006ff007c0c */ /* 0x000fc8000bf05070 */
[----:B------:R-:W-:-:S13]  /*0930*/  ISETP.NE.AND.EX P0, PT, RZ, UR7, PT, P0 ;  /* 0x00000007ff007c0c */ /* 0x000fda000bf05300 */
[----:B------:R-:W-:Y:S05]  /*0940*/  @!P0 BRA `(.L_x_7) ;  /* 0x00000000001c8947 */ /* 0x000fea0003800000 */
[----:B01----:R-:W0:Y:S02]  /*0950*/  LDC.64 R4, c[0x0][0x5a0] ;  /* 0x00016800ff047b82 */ /* 0x003e240000000a00 */
[----:B0-----:R-:W2:Y:S02]  /*0960*/  LDG.E.64 R4, desc[UR52][R4.64] ;  /* 0x0000003404047981 */ /* 0x001ea4000c1e1b00 */
[----:B--2---:R-:W-:-:S04]  /*0970*/  ISETP.NE.U32.AND P0, PT, R4, RZ, PT ;  /* 0x000000ff0400720c */ /* 0x004fc80003f05070 */
[----:B------:R-:W-:-:S13]  /*0980*/  ISETP.NE.AND.EX P0, PT, R5, RZ, PT, P0 ;  /* 0x000000ff0500720c */ /* 0x000fda0003f05300 */
[----:B------:R-:W-:Y:S05]  /*0990*/  @!P0 BRA `(.L_x_7) ;  /* 0x0000000000088947 */ /* 0x000fea0003800000 */
[----:B------:R3:W5:Y:S01]  /*09a0*/  LD.E R18, desc[UR52][R4.64] ;  /* 0x0000003404127980 */ /* 0x000762000c101900 */
[----:B------:R-:W-:Y:S05]  /*09b0*/  BRA `(.L_x_8) ;  /* 0x0000000000247947 */ /* 0x000fea0003800000 */
.L_x_7:
[----:B------:R-:W-:Y:S02]  /*09c0*/  ULDC.64 UR6, c[0x0][0x590] ;  /* 0x0001640000067ab9 */ /* 0x000fe40000000a00 */
[----:B------:R-:W-:-:S04]  /*09d0*/  ISETP.NE.U32.AND P0, PT, RZ, UR6, PT ;  /* 0x00000006ff007c0c */ /* 0x000fc8000bf05070 */
[----:B------:R-:W-:-:S13]  /*09e0*/  ISETP.NE.AND.EX P0, PT, RZ, UR7, PT, P0 ;  /* 0x00000007ff007c0c */ /* 0x000fda000bf05300 */
[----:B------:R-:W-:Y:S05]  /*09f0*/  @!P0 BRA `(.L_x_9) ;  /* 0x00000000000c8947 */ /* 0x000fea0003800000 */
[----:B------:R-:W2:Y:S02]  /*0a00*/  LDC.64 R18, c[0x0][0x590] ;  /* 0x00016400ff127b82 */ /* 0x000ea40000000a00 */
[----:B--2---:R2:W5:Y:S01]  /*0a10*/  LDG.E R18, desc[UR52][R18.64] ;  /* 0x0000003412127981 */ /* 0x004562000c1e1900 */
[----:B------:R-:W-:Y:S05]  /*0a20*/  BRA `(.L_x_8) ;  /* 0x0000000000087947 */ /* 0x000fea0003800000 */
.L_x_9:
[----:B------:R-:W-:Y:S02]  /*0a30*/  ULDC UR6, c[0x0][0x584] ;  /* 0x0001610000067ab9 */ /* 0x000fe40000000800 */
[----:B------:R-:W-:-:S07]  /*0a40*/  IMAD.U32 R18, RZ, RZ, UR6 ;  /* 0x00000006ff127e24 */ /* 0x000fce000f8e00ff */
.L_x_8:
[----:B------:R-:W4:Y:S01]  /*0a50*/  LDC R0, c[0x0][0x65c] ;  /* 0x00019700ff007b82 */ /* 0x000f220000000800 */
[----:B------:R-:W2:Y:S01]  /*0a60*/  S2R R12, SR_CTAID.Y ;  /* 0x00000000000c7919 */ /* 0x000ea20000002600 */
[----:B01-3--:R-:W-:Y:S01]  /*0a70*/  IMAD.MOV.U32 R5, RZ, RZ, RZ ;  /* 0x000000ffff057224 */ /* 0x00bfe200078e00ff */
[----:B------:R-:W-:Y:S01]  /*0a80*/  UISETP.NE.AND UP0, UPT, UR13, 0x2, UPT ;  /* 0x000000020d00788c */ /* 0x000fe2000bf05270 */
[----:B------:R-:W0:Y:S01]  /*0a90*/  S2R R4, SR_CTAID.X ;  /* 0x0000000000047919 */ /* 0x000e220000002500 */
[----:B------:R-:W-:Y:S01]  /*0aa0*/  ULDC UR8, c[0x0][0x28c] ;  /* 0x0000a30000087ab9 */ /* 0x000fe20000000800 */
[----:B------:R-:W-:Y:S01]  /*0ab0*/  UMOV UR49, URZ ;  /* 0x0000003f00317c82 */ /* 0x000fe20008000000 */
[----:B------:R-:W-:Y:S02]  /*0ac0*/  UIADD3 UR8, UR8, 0x1f, URZ ;  /* 0x0000001f08087890 */ /* 0x000fe4000fffe03f */
[----:B------:R-:W-:Y:S01]  /*0ad0*/  PLOP3.LUT P0, PT, PT, PT, UP0, 0x80, 0x0 ;  /* 0x000000000000781c */ /* 0x000fe20003f0f008 */
[----:B------:R-:W-:Y:S01]  /*0ae0*/  UMOV UR36, URZ ;  /* 0x0000003f00247c82 */ /* 0x000fe20008000000 */
[----:B------:R-:W-:Y:S01]  /*0af0*/  ULDC.64 UR10, c[0x0][0x650] ;  /* 0x00019400000a7ab9 */ /* 0x000fe20000000a00 */
[----:B------:R-:W-:-:S04]  /*0b00*/  USHF.R.S32.HI UR9, URZ, 0x1f, UR8 ;  /* 0x0000001f3f097899 */ /* 0x000fc80008011408 */
[----:B------:R-:W-:-:S04]  /*0b10*/  ULEA.HI UR9, UR9, UR8, URZ, 0x5 ;  /* 0x0000000809097291 */ /* 0x000fc8000f8f283f */
[----:B------:R-:W-:Y:S01]  /*0b20*/  USHF.R.S32.HI UR38, URZ, 0x5, UR9 ;  /* 0x000000053f267899 */ /* 0x000fe20008011409 */
[----:B----4-:R-:W-:-:S13]  /*0b30*/  ISETP.NE.AND P2, PT, R0, 0x1, PT ;  /* 0x000000010000780c */ /* 0x010fda0003f45270 */
[----:B------:R-:W0:Y:S01]  /*0b40*/  @P2 LDC R9, c[0x0][0x10] ;  /* 0x00000400ff092b82 */ /* 0x000e220000000800 */
[----:B--2---:R-:W-:Y:S02]  /*0b50*/  @P2 IMAD.MOV.U32 R6, RZ, RZ, R12 ;  /* 0x000000ffff062224 */ /* 0x004fe400078e000c */
[----:B------:R-:W-:-:S05]  /*0b60*/  @P2 IMAD.MOV.U32 R7, RZ, RZ, RZ ;  /* 0x000000ffff072224 */ /* 0x000fca00078e00ff */
[----:B------:R-:W1:Y:S01]  /*0b70*/  @!P2 LDC R11, c[0x0][0xc] ;  /* 0x00000300ff0bab82 */ /* 0x000e620000000800 */
[----:B------:R-:W-:Y:S01]  /*0b80*/  ULDC UR6, c[0x0][0xc] ;  /* 0x0000030000067ab9 */ /* 0x000fe20000000800 */
[----:B------:R-:W-:Y:S01]  /*0b90*/  ULDC UR7, c[0x0][0x10] ;  /* 0x0000040000077ab9 */ /* 0x000fe20000000800 */
[----:B------:R-:W-:Y:S01]  /*0ba0*/  ULDC UR8, c[0x0][0x14] ;  /* 0x0000050000087ab9 */ /* 0x000fe20000000800 */
[----:B------:R-:W-:-:S04]  /*0bb0*/  UIMAD.WIDE.U32 UR6, UR6, UR7, URZ ;  /* 0x00000007060672a5 */ /* 0x000fc8000f8e003f */
[----:B------:R-:W-:Y:S02]  /*0bc0*/  UIMAD.WIDE.U32 UR50, UR6, UR8, URZ ;  /* 0x00000008063272a5 */ /* 0x000fe4000f8e003f */
[----:B------:R-:W-:-:S04]  /*0bd0*/  UIMAD UR39, UR7, UR8, URZ ;  /* 0x00000008072772a4 */ /* 0x000fc8000f8e023f */
[----:B------:R-:W-:Y:S01]  /*0be0*/  UIADD3 UR39, UR51, UR39, URZ ;  /* 0x0000002733277290 */ /* 0x000fe2000fffe03f */
[----:B0-----:R-:W-:-:S04]  /*0bf0*/  @P2 IMAD.WIDE.U32 R8, R4, R9, R6 ;  /* 0x0000000904082225 */ /* 0x001fc800078e0006 */
[----:B------:R-:W-:Y:S02]  /*0c00*/  @P2 IMAD.MOV.U32 R13, RZ, RZ, R8 ;  /* 0x000000ffff0d2224 */ /* 0x000fe400078e0008 */
[----:B-1----:R-:W-:-:S04]  /*0c10*/  @!P2 IMAD.WIDE.U32 R6, R11, R12, R4 ;  /* 0x0000000c0b06a225 */ /* 0x002fc800078e0004 */
[----:B------:R-:W-:Y:S02]  /*0c20*/  @P2 IMAD.MOV.U32 R11, RZ, RZ, RZ ;  /* 0x000000ffff0b2224 */ /* 0x000fe400078e00ff */
[----:B------:R-:W-:Y:S02]  /*0c30*/  @!P2 IMAD.MOV.U32 R13, RZ, RZ, R6 ;  /* 0x000000ffff0da224 */ /* 0x000fe400078e0006 */
[----:B------:R-:W-:Y:S02]  /*0c40*/  @P2 IMAD.IADD R10, R9, 0x1, R11 ;  /* 0x00000001090a2824 */ /* 0x000fe400078e020b */
[----:B------:R-:W-:Y:S01]  /*0c50*/  @!P2 IMAD.MOV.U32 R10, RZ, RZ, R7 ;  /* 0x000000ffff0aa224 */ /* 0x000fe200078e0007 */
[----:B------:R0:W-:Y:S01]  /*0c60*/  STL [R1+0x204], R13 ;  /* 0x0002040d01007387 */ /* 0x0001e20000100800 */
[----:B------:R-:W-:Y:S02]  /*0c70*/  IMAD.MOV.U32 R16, RZ, RZ, R13 ;  /* 0x000000ffff107224 */ /* 0x000fe400078e000d */
[----:B------:R-:W-:Y:S01]  /*0c80*/  IMAD.MOV.U32 R22, RZ, RZ, R10 ;  /* 0x000000ffff167224 */ /* 0x000fe200078e000a */
[----:B------:R0:W-:Y:S01]  /*0c90*/  STL [R1+0x200], R10 ;  /* 0x0002000a01007387 */ /* 0x0001e20000100800 */
[----:B------:R-:W-:Y:S05]  /*0ca0*/  @P0 BRA `(.L_x_10) ;  /* 0x0000000000280947 */ /* 0x000fea0003800000 */
[----:B------:R-:W-:Y:S01]  /*0cb0*/  IADD3 R16, P0, R16, UR50, RZ ;  /* 0x0000003210107c10 */ /* 0x000fe2000ff1e0ff */
[----:B------:R-:W-:Y:S02]  /*0cc0*/  UISETP.GE.U32.AND UP0, UPT, UR38, 0xc, UPT ;  /* 0x0000000c2600788c */ /* 0x000fe4000bf06070 */
[----:B------:R-:W-:Y:S01]  /*0cd0*/  UIMAD.WIDE.U32 UR6, UR38, -0x55555555, URZ ;  /* 0xaaaaaaab260678a5 */ /* 0x000fe2000f8e003f */
[----:B------:R-:W-:Y:S01]  /*0ce0*/  IADD3.X R22, R22, UR39, RZ, P0, !PT ;  /* 0x0000002716167c10 */ /* 0x000fe200087fe4ff */
[----:B------:R1:W-:Y:S01]  /*0cf0*/  STL [R1+0x204], R16 ;  /* 0x0002041001007387 */ /* 0x0003e20000100800 */
[----:B------:R-:W-:Y:S01]  /*0d00*/  UMOV UR36, URZ ;  /* 0x0000003f00247c82 */ /* 0x000fe20008000000 */
[----:B------:R-:W-:Y:S02]  /*0d10*/  USHF.R.U32.HI UR6, URZ, 0x3, UR7 ;  /* 0x000000033f067899 */ /* 0x000fe40008011607 */
[----:B------:R1:W-:Y:S02]  /*0d20*/  STL [R1+0x200], R22 ;  /* 0x0002001601007387 */ /* 0x0003e40000100800 */
[----:B------:R-:W-:-:S02]  /*0d30*/  UIMAD UR49, UR6, -0xc, UR38 ;  /* 0xfffffff4063178a4 */ /* 0x000fc4000f8e0226 */
[----:B------:R-:W-:-:S12]  /*0d40*/  @UP0 ULOP3.LUT UR36, UR6, 0x1, URZ, 0xc0, !UPT ;  /* 0x0000000106240892 */ /* 0x000fd8000f8ec03f */
.L_x_10:
[----:B------:R-:W-:Y:S01]  /*0d50*/  IMAD.MOV.U32 R7, RZ, RZ, -0x1 ;  /* 0xffffffffff077424 */ /* 0x000fe200078e00ff */
[----:B------:R-:W-:Y:S01]  /*0d60*/  ISETP.GE.U32.AND P0, PT, R16, UR10, PT ;  /* 0x0000000a10007c0c */ /* 0x000fe2000bf06070 */
[----:B------:R-:W-:Y:S01]  /*0d70*/  IMAD.MOV.U32 R6, RZ, RZ, -0x1 ;  /* 0xffffffffff067424 */ /* 0x000fe200078e00ff */
[----:B------:R-:W-:Y:S01]  /*0d80*/  PRMT R0, RZ, 0x7610, R0 ;  /* 0x00007610ff007816 */ /* 0x000fe20000000000 */
[----:B------:R-:W-:Y:S01]  /*0d90*/  IMAD.MOV.U32 R19, RZ, RZ, -0x1 ;  /* 0xffffffffff137424 */ /* 0x000fe200078e00ff */
[----:B------:R2:W-:Y:S01]  /*0da0*/  STL [R1+0x208], R7 ;  /* 0x0002080701007387 */ /* 0x0005e20000100800 */
[----:B------:R-:W-:-:S03]  /*0db0*/  ISETP.GE.U32.AND.EX P0, PT, R22, UR11, PT, P0 ;  /* 0x0000000b16007c0c */ /* 0x000fc6000bf06100 */
[----:B------:R2:W-:Y:S10]  /*0dc0*/  STL [R1+0x20c], R6 ;  /* 0x00020c0601007387 */ /* 0x0005f40000100800 */
[----:B--2---:R-:W-:Y:S05]  /*0dd0*/  @P0 BRA `(.L_x_11) ;  /* 0x0000000400680947 */ /* 0x004fea0003800000 */
[----:B------:R-:W2:Y:S01]  /*0de0*/  LDC.64 R14, c[0x0][0x628] ;  /* 0x00018a00ff0e7b82 */ /* 0x000ea20000000a00 */
[----:B------:R-:W-:Y:S02]  /*0df0*/  IMAD.MOV.U32 R6, RZ, RZ, R16 ;  /* 0x000000ffff067224 */ /* 0x000fe400078e0010 */
[----:B------:R-:W-:-:S05]  /*0e00*/  IMAD.MOV.U32 R7, RZ, RZ, R22 ;  /* 0x000000ffff077224 */ /* 0x000fca00078e0016 */
[----:B------:R-:W3:Y:S08]  /*0e10*/  LDC R0, c[0x0][0x630] ;  /* 0x00018c00ff007b82 */ /* 0x000ef00000000800 */
[----:B------:R-:W4:Y:S01]  /*0e20*/  LDC.64 R20, c[0x0][0x620] ;  /* 0x00018800ff147b82 */ /* 0x000f220000000a00 */
[----:B--2---:R-:W-:-:S04]  /*0e30*/  ISETP.NE.U32.AND P0, PT, R14, RZ, PT ;  /* 0x000000ff0e00720c */ /* 0x004fc80003f05070 */
[----:B------:R-:W-:-:S13]  /*0e40*/  ISETP.NE.AND.EX P0, PT, R15, RZ, PT, P0 ;  /* 0x000000ff0f00720c */ /* 0x000fda0003f05300 */
[----:B---34-:R-:W-:Y:S05]  /*0e50*/  @!P0 BRA `(.L_x_12) ;  /* 0x0000000000288947 */ /* 0x018fea0003800000 */
[----:B------:R-:W2:Y:S02]  /*0e60*/  LDC R11, c[0x0][0x634] ;  /* 0x00018d00ff0b7b82 */ /* 0x000ea40000000800 */
[----:B--2---:R-:W-:-:S05]  /*0e70*/  IADD3 R11, P0, R16, R11, RZ ;  /* 0x0000000b100b7210 */ /* 0x004fca0007f1e0ff */
[----:B0-----:R-:W-:-:S04]  /*0e80*/  IMAD.X R13, RZ, RZ, R22, P0 ;  /* 0x000000ffff0d7224 */ /* 0x001fc800000e0616 */
[----:B------:R-:W-:-:S04]  /*0e90*/  IMAD.WIDE.U32 R6, R13, R14, RZ ;  /* 0x0000000e0d067225 */ /* 0x000fc800078e00ff */
[----:B------:R-:W-:-:S04]  /*0ea0*/  IMAD.WIDE.U32 R8, P0, R11, R15, R6 ;  /* 0x0000000f0b087225 */ /* 0x000fc80007800006 */
[----:B------:R-:W-:-:S04]  /*0eb0*/  IMAD.WIDE.U32 R6, R11, R14, RZ ;  /* 0x0000000e0b067225 */ /* 0x000fc800078e00ff */
[----:B------:R-:W-:Y:S01]  /*0ec0*/  IMAD.X R11, RZ, RZ, RZ, P0 ;  /* 0x000000ffff0b7224 */ /* 0x000fe200000e06ff */
[----:B------:R-:W-:Y:S01]  /*0ed0*/  IADD3 RZ, P0, R7, R8, RZ ;  /* 0x0000000807ff7210 */ /* 0x000fe20007f1e0ff */
[----:B------:R-:W-:-:S04]  /*0ee0*/  IMAD.MOV.U32 R10, RZ, RZ, R9 ;  /* 0x000000ffff0a7224 */ /* 0x000fc800078e0009 */
[----:B------:R-:W-:-:S08]  /*0ef0*/  IMAD.WIDE.U32.X R6, R13, R15, R10, P0 ;  /* 0x0000000f0d067225 */ /* 0x000fd000000e040a */
.L_x_12:
[-CC-:B------:R-:W-:Y:S01]  /*0f00*/  SHF.R.U64 R27, R6, R0.reuse, R7.reuse ;  /* 0x00000000061b7219 */ /* 0x180fe20000001207 */
[----:B0-----:R-:W0:Y:S01]  /*0f10*/  LDC R10, c[0x0][0x618] ;  /* 0x00018600ff0a7b82 */ /* 0x001e220000000800 */
[----:B------:R-:W-:Y:S01]  /*0f20*/  SHF.R.U32.HI R5, RZ, R0, R7 ;  /* 0x00000000ff057219 */ /* 0x000fe20000011607 */
[----:B------:R-:W-:Y:S01]  /*0f30*/  ULDC UR6, c[0x0][0x150] ;  /* 0x0000540000067ab9 */ /* 0x000fe20000000800 */
[----:B------:R-:W-:Y:S01]  /*0f40*/  IADD3 R9, P0, RZ, -R27, RZ ;  /* 0x8000001bff097210 */ /* 0x000fe20007f1e0ff */
[----:B------:R-:W-:Y:S01]  /*0f50*/  IMAD.MOV.U32 R6, RZ, RZ, R16 ;  /* 0x000000ffff067224 */ /* 0x000fe200078e0010 */
[----:B------:R-:W-:Y:S01]  /*0f60*/  I2FP.F32.U32 R0, R4 ;  /* 0x0000000400007245 */ /* 0x000fe20000201000 */
[----:B------:R-:W-:Y:S02]  /*0f70*/  IMAD.MOV.U32 R7, RZ, RZ, R22 ;  /* 0x000000ffff077224 */ /* 0x000fe400078e0016 */
[----:B------:R-:W2:Y:S01]  /*0f80*/  LDC.64 R24, c[0x0][0x640] ;  /* 0x00019000ff187b82 */ /* 0x000ea20000000a00 */
[----:B------:R-:W-:-:S02]  /*0f90*/  IMAD.X R11, RZ, RZ, ~R5, P0 ;  /* 0x000000ffff0b7224 */ /* 0x000fc400000e0e05 */
[----:B------:R-:W-:Y:S01]  /*0fa0*/  FMUL R0, R0, UR6 ;  /* 0x0000000600007c20 */ /* 0x000fe20008400000 */
[----:B------:R-:W-:Y:S01]  /*0fb0*/  IMAD.WIDE.U32 R6, R9, R20, R6 ;  /* 0x0000001409067225 */ /* 0x000fe200078e0006 */
[----:B------:R-:W-:-:S03]  /*0fc0*/  ULDC UR6, c[0x0][0x154] ;  /* 0x0000550000067ab9 */ /* 0x000fc60000000800 */
[----:B------:R-:W-:Y:S01]  /*0fd0*/  IMAD R8, R11, R20, RZ ;  /* 0x000000140b087224 */ /* 0x000fe200078e02ff */
[----:B------:R-:W3:Y:S01]  /*0fe0*/  LDC R5, c[0x0][0x144] ;  /* 0x00005100ff057b82 */ /* 0x000ee20000000800 */
[----:B------:R-:W4:Y:S02]  /*0ff0*/  F2I.U32.TRUNC.NTZ R0, R0 ;  /* 0x0000000000007305 */ /* 0x000f24000020f000 */
[----:B------:R-:W-:-:S04]  /*1000*/  IMAD R9, R9, R21, R8 ;  /* 0x0000001509097224 */ /* 0x000fc800078e0208 */
[----:B------:R-:W-:Y:S01]  /*1010*/  IMAD.IADD R7, R7, 0x1, R9 ;  /* 0x0000000107077824 */ /* 0x000fe200078e0209 */
[----:B-1----:R-:W1:Y:S01]  /*1020*/  LDC R16, c[0x0][0x608] ;  /* 0x00018200ff107b82 */ /* 0x002e620000000800 */
[----:B------:R-:W-:-:S03]  /*1030*/  IMAD.MOV.U32 R9, RZ, RZ, -0x1 ;  /* 0xffffffffff097424 */ /* 0x000fc600078e00ff */
[--C-:B0-----:R-:W-:Y:S02]  /*1040*/  SHF.R.U64 R14, R6, R10, R7.reuse ;  /* 0x0000000a060e7219 */ /* 0x101fe40000001207 */
[----:B------:R-:W-:Y:S02]  /*1050*/  I2FP.F32.U32 R6, R12 ;  /* 0x0000000c00067245 */ /* 0x000fe40000201000 */
[----:B------:R-:W0:Y:S01]  /*1060*/  LDC R22, c[0x0][0x658] ;  /* 0x00019600ff167b82 */ /* 0x000e220000000800 */
[----:B--2---:R-:W-:Y:S01]  /*1070*/  ISETP.NE.U32.AND P0, PT, R24, RZ, PT ;  /* 0x000000ff1800720c */ /* 0x004fe20003f05070 */
[----:B----4-:R-:W-:Y:S02]  /*1080*/  IMAD.MOV R8, RZ, RZ, -R0 ;  /* 0x000000ffff087224 */ /* 0x010fe400078e0a00 */
[----:B------:R-:W-:Y:S01]  /*1090*/  FMUL R6, R6, UR6 ;  /* 0x0000000606067c20 */ /* 0x000fe20008400000 */
[----:B------:R-:W-:Y:S02]  /*10a0*/  SHF.R.U32.HI R7, RZ, R10, R7 ;  /* 0x0000000aff077219 */ /* 0x000fe40000011607 */
[----:B------:R-:W-:Y:S01]  /*10b0*/  ISETP.NE.AND.EX P0, PT, R25, RZ, PT, P0 ;  /* 0x000000ff1900720c */ /* 0x000fe20003f05300 */
[----:B------:R2:W4:Y:S01]  /*10c0*/  F2I.U32.TRUNC.NTZ R13, R6 ;  /* 0x00000006000d7305 */ /* 0x000522000020f000 */
[----:B------:R-:W2:Y:S01]  /*10d0*/  LDC R15, c[0x0][0x148] ;  /* 0x00005200ff0f7b82 */ /* 0x000ea20000000800 */
[----:B---3--:R-:W-:-:S07]  /*10e0*/  IMAD R0, R5, R8, R4 ;  /* 0x0000000805007224 */ /* 0x008fce00078e0204 */
[----:B------:R-:W3:Y:S01]  /*10f0*/  LDC R20, c[0x0][0x600] ;  /* 0x00018000ff147b82 */ /* 0x000ee20000000800 */
[-CC-:B-1----:R-:W-:Y:S02]  /*1100*/  SHF.R.U64 R28, R14, R16.reuse, R7.reuse ;  /* 0x000000100e1c7219 */ /* 0x182fe40000001207 */
[----:B------:R-:W-:Y:S01]  /*1110*/  SHF.R.U32.HI R5, RZ, R16, R7 ;  /* 0x00000010ff057219 */ /* 0x000fe20000011607 */
[----:B------:R-:W-:-:S04]  /*1120*/  IMAD.MOV.U32 R7, RZ, RZ, 0x1 ;  /* 0x00000001ff077424 */ /* 0x000fc800078e00ff */
[----:B------:R-:W1:Y:S01]  /*1130*/  LDC R21, c[0x0][0x648] ;  /* 0x00019200ff157b82 */ /* 0x000e620000000800 */
[-C--:B0-----:R-:W-:Y:S02]  /*1140*/  SHF.L.U32 R4, R9, R22.reuse, RZ ;  /* 0x0000001609047219 */ /* 0x081fe400000006ff */
[--C-:B------:R-:W-:Y:S02]  /*1150*/  SHF.R.U64 R16, R28, R22, R5.reuse ;  /* 0x000000161c107219 */ /* 0x100fe40000001205 */
[----:B------:R-:W-:Y:S02]  /*1160*/  LOP3.LUT R11, RZ, R4, RZ, 0x33, !PT ;  /* 0x00000004ff0b7212 */ /* 0x000fe400078e33ff */
[-C--:B------:R-:W-:Y:S01]  /*1170*/  SHF.R.U32.HI R5, RZ, R22.reuse, R5 ;  /* 0x00000016ff057219 */ /* 0x080fe20000011605 */
[----:B------:R-:W0:Y:S01]  /*1180*/  LDC R23, c[0x0][0x638] ;  /* 0x00018e00ff177b82 */ /* 0x000e220000000800 */
[----:B------:R-:W-:Y:S01]  /*1190*/  SHF.L.U32 R10, R7, R22, RZ ;  /* 0x00000016070a7219 */ /* 0x000fe200000006ff */
[----:B------:R-:W-:-:S06]  /*11a0*/  IMAD.MOV.U32 R4, RZ, RZ, R16 ;  /* 0x000000ffff047224 */ /* 0x000fcc00078e0010 */
[----:B------:R-:W0:Y:S01]  /*11b0*/  LDC R26, c[0x0][0x610] ;  /* 0x00018400ff1a7b82 */ /* 0x000e220000000800 */
[----:B--2-4-:R-:W-:Y:S05]  /*11c0*/  @!P0 BRA `(.L_x_13) ;  /* 0x0000000000288947 */ /* 0x014fea0003800000 */
[----:B------:R-:W2:Y:S02]  /*11d0*/  LDC R9, c[0x0][0x64c] ;  /* 0x00019300ff097b82 */ /* 0x000ea40000000800 */
[----:B--2---:R-:W-:-:S05]  /*11e0*/  IADD3 R9, P0, R16, R9, RZ ;  /* 0x0000000910097210 */ /* 0x004fca0007f1e0ff */
[----:B------:R-:W-:-:S04]  /*11f0*/  IMAD.X R19, RZ, RZ, R5, P0 ;  /* 0x000000ffff137224 */ /* 0x000fc800000e0605 */
[----:B------:R-:W-:-:S04]  /*1200*/  IMAD.WIDE.U32 R4, R19, R24, RZ ;  /* 0x0000001813047225 */ /* 0x000fc800078e00ff */
[----:B------:R-:W-:-:S04]  /*1210*/  IMAD.WIDE.U32 R6, P0, R9, R25, R4 ;  /* 0x0000001909067225 */ /* 0x000fc80007800004 */
[----:B------:R-:W-:-:S04]  /*1220*/  IMAD.WIDE.U32 R4, R9, R24, RZ ;  /* 0x0000001809047225 */ /* 0x000fc800078e00ff */
[----:B------:R-:W-:Y:S01]  /*1230*/  IMAD.X R9, RZ, RZ, RZ, P0 ;  /* 0x000000ffff097224 */ /* 0x000fe200000e06ff */
[----:B------:R-:W-:Y:S01]  /*1240*/  IADD3 RZ, P0, R5, R6, RZ ;  /* 0x0000000605ff7210 */ /* 0x000fe20007f1e0ff */
[----:B------:R-:W-:-:S04]  /*1250*/  IMAD.MOV.U32 R8, RZ, RZ, R7 ;  /* 0x000000ffff087224 */ /* 0x000fc800078e0007 */
[----:B------:R-:W-:-:S08]  /*1260*/  IMAD.WIDE.U32.X R4, R19, R25, R8, P0 ;  /* 0x0000001913047225 */ /* 0x000fd000000e0408 */
.L_x_13:
[----:B-1----:R-:W-:Y:S01]  /*1270*/  SHF.R.U64 R4, R4, R21, R5 ;  /* 0x0000001504047219 */ /* 0x002fe20000001205 */
[----:B---3--:R-:W-:Y:S01]  /*1280*/  VIADD R5, R20, 0xffffffff ;  /* 0xffffffff14057836 */ /* 0x008fe20000000000 */
[----:B------:R-:W-:Y:S01]  /*1290*/  LOP3.LUT R11, R28, R11, RZ, 0xc0, !PT ;  /* 0x0000000b1c0b7212 */ /* 0x000fe200078ec0ff */
[----:B------:R-:W-:Y:S02]  /*12a0*/  IMAD.MOV R13, RZ, RZ, -R13 ;  /* 0x000000ffff0d7224 */ /* 0x000fe400078e0a0d */
[----:B------:R-:W-:Y:S01]  /*12b0*/  IMAD.MOV R6, RZ, RZ, -R4 ;  /* 0x000000ffff067224 */ /* 0x000fe200078e0a04 */
[----:B------:R-:W-:Y:S01]  /*12c0*/  LOP3.LUT R14, R14, R5, RZ, 0xc0, !PT ;  /* 0x000000050e0e7212 */ /* 0x000fe200078ec0ff */
[----:B------:R-:W-:Y:S02]  /*12d0*/  @P2 IMAD R0, R15, R13, R12 ;  /* 0x0000000d0f002224 */ /* 0x000fe400078e020c */
[----:B------:R-:W-:Y:S02]  /*12e0*/  IMAD R11, R10, R4, R11 ;  /* 0x000000040a0b7224 */ /* 0x000fe400078e020b */
[----:B0-----:R-:W-:-:S02]  /*12f0*/  IMAD R5, R6, R23, R16 ;  /* 0x0000001706057224 */ /* 0x001fc400078e0210 */
[----:B------:R-:W-:Y:S02]  /*1300*/  IMAD R4, R11, R26, R0 ;  /* 0x0000001a0b047224 */ /* 0x000fe400078e0200 */
[----:B------:R-:W-:Y:S02]  /*1310*/  IMAD R5, R5, R20, R14 ;  /* 0x0000001405057224 */ /* 0x000fe400078e020e */
[----:B------:R-:W-:Y:S02]  /*1320*/  IMAD.MOV.U32 R0, RZ, RZ, 0x1 ;  /* 0x00000001ff007424 */ /* 0x000fe400078e00ff */
[----:B------:R-:W-:Y:S01]  /*1330*/  IMAD.MOV.U32 R19, RZ, RZ, R27 ;  /* 0x000000ffff137224 */ /* 0x000fe200078e001b */
[----:B------:R-:W-:Y:S02]  /*1340*/  SEL R6, R5, R4, !P2 ;  /* 0x0000000405067207 */ /* 0x000fe40005000000 */
[----:B------:R-:W-:-:S03]  /*1350*/  SEL R4, R4, R5, !P2 ;  /* 0x0000000504047207 */ /* 0x000fc60005000000 */
[----:B------:R2:W-:Y:S04]  /*1360*/  STL [R1+0x20c], R6 ;  /* 0x00020c0601007387 */ /* 0x0005e80000100800 */
[----:B------:R2:W-:Y:S02]  /*1370*/  STL [R1+0x208], R4 ;  /* 0x0002080401007387 */ /* 0x0005e40000100800 */
.L_x_11:
[----:B------:R-:W-:Y:S05]  /*1380*/  @!P1 BRA `(.L_x_14) ;  /* 0x0000010400789947 */ /* 0x000fea0003800000 */
[----:B------:R-:W-:-:S06]  /*1390*/  UISETP.GT.U32.AND UP0, UPT, UR12, 0x1, UPT ;  /* 0x000000010c00788c */ /* 0x000fcc000bf04070 */
[----:B------:R-:W-:-:S13]  /*13a0*/  PLOP3.LUT P0, PT, PT, PT, UP0, 0x80, 0x0 ;  /* 0x000000000000781c */ /* 0x000fda0003f0f008 */
[----:B------:R-:W-:Y:S05]  /*13b0*/  @P0 EXIT ;  /* 0x000000000000094d */ /* 0x000fea0003800000 */
.L_x_15:
[----:B------:R-:W-:-:S08]  /*13c0*/  NOP ;  /* 0x0000000000007918 */ /* 0x000fd00000000000 */
[----:B------:R-:W3:Y:S02]  /*13d0*/  USETMAXREG.TRY_ALLOC.CTAPOOL UP0, 0xf0 ;  /* 0x000000f0000079c8 */ /* 0x000ee40008000600 */
[----:B---3--:R-:W-:-:S13]  /*13e0*/  PLOP3.LUT P0, PT, PT, PT, UP0, 0x80, 0x0 ;  /* 0x000000000000781c */ /* 0x008fda0003f0f008 */
[----:B------:R-:W-:Y:S05]  /*13f0*/  @!P0 BRA `(.L_x_15) ;  /* 0xfffffffc00f08947 */ /* 0x000fea000383ffff */
[----:B------:R-:W-:-:S13]  /*1400*/  LOP3.LUT P0, RZ, R0, 0xff, RZ, 0xc0, !PT ;  /* 0x000000ff00ff7812 */ /* 0x000fda000780c0ff */
[----:B------:R-:W-:Y:S05]  /*1410*/  @!P0 EXIT ;  /* 0x000000000000894d */ /* 0x000fea0003800000 */
[----:B------:R-:W-:Y:S01]  /*1420*/  SHF.R.S32.HI R0, RZ, 0x1f, R3 ;  /* 0x0000001fff007819 */ /* 0x000fe20000011403 */
[----:B------:R-:W3:Y:S01]  /*1430*/  S2UR UR4, SR_CgaCtaId ;  /* 0x00000000000479c3 */ /* 0x000ee20000008800 */
[----:B------:R-:W-:Y:S02]  /*1440*/  UIADD3 UR5, UR5, -0x1, URZ ;  /* 0xffffffff05057890 */ /* 0x000fe4000fffe03f */
[CC--:B------:R-:W-:Y:S01]  /*1450*/  LEA.HI R2, R0.reuse, R3.reuse, RZ, 0x2 ;  /* 0x0000000300027211 */ /* 0x0c0fe200078f10ff */
[----:B------:R-:W-:Y:S01]  /*1460*/  UMOV UR42, 0x400 ;  /* 0x00000400002a7882 */ /* 0x000fe20000000000 */
[----:B------:R-:W-:Y:S01]  /*1470*/  LEA.HI R0, R0, R3, RZ, 0x5 ;  /* 0x0000000300007211 */ /* 0x000fe200078f28ff */
[----:B------:R-:W-:Y:S01]  /*1480*/  UISETP.LT.AND UP0, UPT, UR38, 0x1, UPT ;  /* 0x000000012600788c */ /* 0x000fe2000bf01270 */
[--C-:B------:R-:W-:Y:S01]  /*1490*/  SHF.R.S32.HI R154, RZ, 0x2, R2.reuse ;  /* 0x00000002ff9a7819 */ /* 0x100fe20000011402 */
[----:B------:R-:W-:Y:S01]  /*14a0*/  USHF.L.U32 UR41, UR5, 0x3, URZ ;  /* 0x0000000305297899 */ /* 0x000fe2000800063f */
[----:B------:R-:W-:Y:S01]  /*14b0*/  SHF.R.S32.HI R5, RZ, 0x1f, R2 ;  /* 0x0000001fff057819 */ /* 0x000fe20000011402 */
[----:B------:R-:W-:Y:S01]  /*14c0*/  USEL UR44, UR38, 0x1, UP0 ;  /* 0x00000001262c7887 */ /* 0x000fe20008000000 */
[----:B------:R-:W-:Y:S01]  /*14d0*/  LOP3.LUT R152, R2, 0xfffffffc, RZ, 0xc0, !PT ;  /* 0xfffffffc02987812 */ /* 0x000fe200078ec0ff */
[----:B------:R-:W-:Y:S01]  /*14e0*/  UISETP.NE.AND UP0, UPT, UR5, URZ, UPT ;  /* 0x0000003f0500728c */ /* 0x000fe2000bf05270 */
[----:B------:R-:W-:Y:S01]  /*14f0*/  LEA.HI R5, R5, R154, RZ, 0x3 ;  /* 0x0000009a05057211 */ /* 0x000fe200078f18ff */
[----:B------:R-:W-:-:S02]  /*1500*/  ULOP3.LUT UR48, UR41, 0x8, URZ, 0xc0, !UPT ;  /* 0x0000000829307892 */ /* 0x000fc4000f8ec03f */
[----:B------:R-:W-:Y:S01]  /*1510*/  IMAD.IADD R152, R3, 0x1, -R152 ;  /* 0x0000000103987824 */ /* 0x000fe200078e0a98 */
[----:B------:R-:W-:Y:S01]  /*1520*/  LOP3.LUT R5, R5, 0xfffffff8, RZ, 0xc0, !PT ;  /* 0xfffffff805057812 */ /* 0x000fe200078ec0ff */
[----:B------:R-:W-:Y:S02]  /*1530*/  USHF.L.U32 UR40, UR38, 0x1, URZ ;  /* 0x0000000126287899 */ /* 0x000fe4000800063f */
[----:B------:R-:W-:Y:S02]  /*1540*/  UIADD3 UR44, -UR44, UR38, URZ ;  /* 0x000000262c2c7290 */ /* 0x000fe4000fffe13f */
[----:B------:R-:W-:Y:S01]  /*1550*/  IMAD.IADD R154, R154, 0x1, -R5 ;  /* 0x000000019a9a7824 */ /* 0x000fe200078e0a05 */
[----:B------:R-:W-:Y:S01]  /*1560*/  SHF.R.S32.HI R5, RZ, 0x5, R0 ;  /* 0x00000005ff057819 */ /* 0x000fe20000011400 */
[----:B---3--:R-:W-:Y:S02]  /*1570*/  ULEA UR42, UR4, UR42, 0x18 ;  /* 0x0000002a042a7291 */ /* 0x008fe4000f8ec03f */
[----:B------:R-:W-:Y:S01]  /*1580*/  ULOP3.LUT UR45, UR41, 0x8, URZ, 0xc, !UPT ;  /* 0x00000008292d7892 */ /* 0x000fe2000f8e0c3f */
[--C-:B------:R-:W-:Y:S01]  /*1590*/  SHF.R.S32.HI R155, RZ, 0x1f, R154.reuse ;  /* 0x0000001fff9b7819 */ /* 0x100fe2000001149a */
[C-C-:B------:R-:W-:Y:S01]  /*15a0*/  IMAD R153, R5.reuse, -0x10, -R154.reuse ;  /* 0xfffffff005997824 */ /* 0x140fe200078e0a9a */
[----:B------:R-:W-:Y:S01]  /*15b0*/  ULDC UR4, c[0x0][0x284] ;  /* 0x0000a10000047ab9 */ /* 0x000fe20000000800 */
[----:B------:R-:W-:Y:S01]  /*15c0*/  UIADD3 UR43, UR42, 0xd0, URZ ;  /* 0x000000d02a2b7890 */ /* 0x000fe2000fffe03f */
[----:B------:R-:W-:Y:S01]  /*15d0*/  IMAD.WIDE R154, R5, 0x10, R154 ;  /* 0x00000010059a7825 */ /* 0x000fe200078e029a */
[----:B------:R-:W-:-:S02]  /*15e0*/  USEL UR46, URZ, 0x1, UP0 ;  /* 0x000000013f2e7887 */ /* 0x000fc40008000000 */
[----:B------:R-:W-:Y:S01]  /*15f0*/  UIADD3 UR47, UR41, UR43, URZ ;  /* 0x0000002b292f7290 */ /* 0x000fe2000fffe03f */
[----:B------:R-:W-:Y:S01]  /*1600*/  VIADD R153, R153, UR4 ;  /* 0x0000000499997c36 */ /* 0x000fe20008000000 */
[----:B------:R-:W-:-:S12]  /*1610*/  ULOP3.LUT UR48, UR48, 0x18, URZ, 0x3c, !UPT ;  /* 0x0000001830307892 */ /* 0x000fd8000f8e3c3f */
.L_x_551:
[----:B0-----:R-:W-:Y:S01]  /*1620*/  IMAD.U32 R3, RZ, RZ, UR46 ;  /* 0x0000002eff037e24 */ /* 0x001fe2000f8e00ff */
[----:B------:R-:W-:Y:S01]  /*1630*/  ULDC UR4, c[0x0][0x28c] ;  /* 0x0000a30000047ab9 */ /* 0x000fe20000000800 */
[----:B-1----:R-:W-:Y:S01]  /*1640*/  IMAD.U32 R22, RZ, RZ, UR43 ;  /* 0x0000002bff167e24 */ /* 0x002fe2000f8e00ff */
[----:B------:R-:W-:Y:S02]  /*1650*/  ISETP.LT.AND P1, PT, RZ, UR4, PT ;  /* 0x00000004ff007c0c */ /* 0x000fe4000bf21270 */
[----:B------:R-:W-:-:S04]  /*1660*/  SHF.L.U32 R3, R3, 0x1f, RZ ;  /* 0x0000001f03037819 */ /* 0x000fc800000006ff */
[----:B------:R-:W1:Y:S02]  /*1670*/  SYNCS.PHASECHK.TRANS64.TRYWAIT P0, [R22+UR41], R3 ;  /* 0x00000003160075a7 */ /* 0x000e640008000169 */
[----:B-123--:R-:W-:Y:S05]  /*1680*/  @!P0 BRA `(.L_x_16) ;  /* 0x0000011400f88947 */ /* 0x00efea0003800000 */
.L_x_581:
[----:B------:R-:W-:Y:S05]  /*1690*/  @P1 BRA `(.L_x_17) ;  /* 0x0000000000401947 */ /* 0x000fea0003800000 */
[----:B-1----:R-:W-:Y:S01]  /*16a0*/  MOV R0, 0x0 ;  /* 0x0000000000007802 */ /* 0x002fe20000000f00 */
[----:B------:R-:W-:Y:S01]  /*16b0*/  ULDC.64 UR4, c[0x4][0x68] ;  /* 0x01001a0000047ab9 */ /* 0x000fe20000000a00 */
[----:B------:R-:W-:Y:S01]  /*16c0*/  ULDC.64 UR6, c[0x4][0x8] ;  /* 0x0100020000067ab9 */ /* 0x000fe20000000a00 */
[----:B--2---:R-:W-:Y:S01]  /*16d0*/  IMAD.U32 R4, RZ, RZ, UR4 ;  /* 0x00000004ff047e24 */ /* 0x004fe2000f8e00ff */
[----:B------:R1:W2:Y:S01]  /*16e0*/  LDC.64 R2, c[0x4][R0] ;  /* 0x0100000000027b82 */ /* 0x0002a20000000a00 */
[----:B------:R-:W-:Y:S01]  /*16f0*/  IMAD.U32 R5, RZ, RZ, UR5 ;  /* 0x00000005ff057e24 */ /* 0x000fe2000f8e00ff */
[----:B------:R-:W-:Y:S01]  /*1700*/  ULDC.64 UR4, c[0x4][0x70] ;  /* 0x01001c0000047ab9 */ /* 0x000fe20000000a00 */
[----:B0-----:R-:W-:Y:S02]  /*1710*/  IMAD.U32 R10, RZ, RZ, UR6 ;  /* 0x00000006ff0a7e24 */ /* 0x001fe4000f8e00ff */
[----:B------:R-:W-:Y:S02]  /*1720*/  IMAD.U32 R6, RZ, RZ, UR4 ;  /* 0x00000004ff067e24 */ /* 0x000fe4000f8e00ff */
[----:B------:R-:W-:-:S02]  /*1730*/  IMAD.U32 R7, RZ, RZ, UR5 ;  /* 0x00000005ff077e24 */ /* 0x000fc4000f8e00ff */
[----:B------:R-:W-:Y:S02]  /*1740*/  IMAD.U32 R11, RZ, RZ, UR7 ;  /* 0x00000007ff0b7e24 */ /* 0x000fe4000f8e00ff */
[----:B------:R-:W-:Y:S02]  /*1750*/  IMAD.MOV.U32 R8, RZ, RZ, 0x1e1 ;  /* 0x000001e1ff087424 */ /* 0x000fe400078e00ff */
[----:B------:R-:W-:Y:S02]  /*1760*/  IMAD.MOV.U32 R12, RZ, RZ, 0x1 ;  /* 0x00000001ff0c7424 */ /* 0x000fe400078e00ff */
[----:B-1----:R-:W-:-:S07]  /*1770*/  IMAD.MOV.U32 R13, RZ, RZ, RZ ;  /* 0x000000ffff0d7224 */ /* 0x002fce00078e00ff */
[----:B------:R-:W-:-:S07]  /*1780*/  LEPC R20, `(.L_x_17) ;  /* 0x000000001014794e */ /* 0x000fce0000000000 */
[----:B--2--5:R-:W-:Y:S05]  /*1790*/  CALL.ABS.NOINC R2 ;  /* 0x0000000002007343 */ /* 0x024fea0003c00000 */
.L_x_17:
[----:B------:R-:W-:-:S06]  /*17a0*/  ULOP3.LUT UR4, UR37, 0x1, URZ, 0xfc, !UPT ;  /* 0x0000000125047892 */ /* 0x000fcc000f8efc3f */
[----:B-1----:R-:W-:-:S05]  /*17b0*/  IMAD.U32 R0, RZ, RZ, UR4 ;  /* 0x00000004ff007e24 */ /* 0x002fca000f8e00ff */
[----:B------:R-:W-:-:S13]  /*17c0*/  ISETP.NE.AND P0, PT, R0, 0x3, PT ;  /* 0x000000030000780c */ /* 0x000fda0003f05270 */
[----:B------:R-:W-:Y:S05]  /*17d0*/  @!P0 BRA `(.L_x_18) ;  /* 0x0000000000048947 */ /* 0x000fea0003800000 */
[----:B------:R-:W-:Y:S01]  /*17e0*/  BPT.TRAP 0x1 ;  /* 0x000000040000795c */ /* 0x000fe20000300000 */
.L_x_18:
[----:B------:R-:W-:Y:S02]  /*17f0*/  IMAD.U32 R3, RZ, RZ, UR49 ;  /* 0x00000031ff037e24 */ /* 0x000fe4000f8e00ff */
[----:B------:R-:W-:-:S03]  /*1800*/  IMAD.U32 R0, RZ, RZ, UR36 ;  /* 0x00000024ff007e24 */ /* 0x000fc6000f8e00ff */
[----:B------:R-:W-:Y:S02]  /*1810*/  LEA R3, R3, UR42, 0x3 ;  /* 0x0000002a03037c11 */ /* 0x000fe4000f8e18ff */
[----:B------:R-:W-:-:S04]  /*1820*/  SHF.L.U32 R0, R0, 0x1f, RZ ;  /* 0x0000001f00007819 */ /* 0x000fc800000006ff */
[----:B------:R1:W3:Y:S01]  /*1830*/  SYNCS.PHASECHK.TRANS64.TRYWAIT P1, [R3+URZ], R0 ;  /* 0x00000000030075a7 */ /* 0x0002e2000802017f */
[----:B------:R-:W-:Y:S05]  /*1840*/  @!P0 BRA `(.L_x_19) ;  /* 0x0000000000048947 */ /* 0x000fea0003800000 */
[----:B------:R-:W-:Y:S01]  /*1850*/  BPT.TRAP 0x1 ;  /* 0x000000040000795c */ /* 0x000fe20000300000 */
.L_x_19:
[----:B------:R-:W-:-:S05]  /*1860*/  IMAD.U32 R2, RZ, RZ, UR44 ;  /* 0x0000002cff027e24 */ /* 0x000fca000f8e00ff */
[----:B------:R-:W-:Y:S01]  /*1870*/  ISETP.GE.AND P2, PT, R2, 0x1, PT ;  /* 0x000000010200780c */ /* 0x000fe20003f46270 */
[----:B---3--:R-:W-:-:S12]  /*1880*/  @P1 BRA `(.L_x_20) ;  /* 0x0000000000081947 */ /* 0x008fd80003800000 */
[----:B------:R-:W3:Y:S02]  /*1890*/  SYNCS.PHASECHK.TRANS64.TRYWAIT P1, [R3+URZ], R0 ;  /* 0x00000000030075a7 */ /* 0x000ee4000802017f */
[----:B---3--:R-:W-:Y:S05]  /*18a0*/  @!P1 BRA `(.L_x_21) ;  /* 0x0000011400889947 */ /* 0x008fea0003800000 */
.L_x_20:
[----:B------:R-:W-:Y:S05]  /*18b0*/  WARPSYNC.ALL ;  /* 0x0000000000007948 */ /* 0x000fea0003800000 */
[----:B------:R-:W-:Y:S01]  /*18c0*/  UIADD3 UR4, UR42, 0x200, URZ ;  /* 0x000002002a047890 */ /* 0x000fe2000fffe03f */
[----:B------:R-:W-:Y:S01]  /*18d0*/  WARPGROUP.ARRIVE ;  /* 0x00000000000079c5 */ /* 0x000fe20000000000 */
[----:B------:R-:W-:Y:S02]  /*18e0*/  UIADD3 UR5, UR42, 0x6200, URZ ;  /* 0x000062002a057890 */ /* 0x000fe4000fffe03f */
[----:B------:R-:W-:Y:S02]  /*18f0*/  USHF.R.U32.HI UR4, URZ, 0x4, UR4 ;  /* 0x000000043f047899 */ /* 0x000fe40008011604 */
[----:B------:R-:W-:-:S02]  /*1900*/  USHF.R.U32.HI UR5, URZ, 0x4, UR5 ;  /* 0x000000043f057899 */ /* 0x000fc40008011605 */
[----:B------:R-:W-:Y:S02]  /*1910*/  ULOP3.LUT UR4, UR4, 0x3fff, URZ, 0xc0, !UPT ;  /* 0x00003fff04047892 */ /* 0x000fe4000f8ec03f */
[----:B------:R-:W-:Y:S02]  /*1920*/  ULOP3.LUT UR5, UR5, 0x3fff, URZ, 0xc0, !UPT ;  /* 0x00003fff05057892 */ /* 0x000fe4000f8ec03f */
[----:B------:R-:W-:Y:S02]  /*1930*/  ULOP3.LUT UR11, UR4, 0x10000, URZ, 0xfc, !UPT ;  /* 0x00010000040b7892 */ /* 0x000fe4000f8efc3f */
[----:B------:R-:W-:Y:S02]  /*1940*/  ULOP3.LUT UR10, UR5, 0x10000, URZ, 0xfc, !UPT ;  /* 0x00010000050a7892 */ /* 0x000fe4000f8efc3f */
[----:B------:R-:W-:Y:S02]  /*1950*/  ULEA UR4, UR49, UR11, 0x7 ;  /* 0x0000000b31047291 */ /* 0x000fe4000f8e383f */
[----:B------:R-:W-:Y:S01]  /*1960*/  ULEA UR6, UR49, UR10, 0xa ;  /* 0x0000000a31067291 */ /* 0x000fe2000f8e503f */
[----:B------:R-:W-:Y:S01]  /*1970*/  UMOV UR5, 0xc0000010 ;  /* 0xc000001000057882 */ /* 0x000fe20000000000 */
[----:B------:R-:W-:-:S07]  /*1980*/  UMOV UR7, 0xc0000010 ;  /* 0xc000001000077882 */ /* 0x000fce0000000000 */
[----:B------:R-:W-:Y:S01]  /*1990*/  IGMMA.64x256x32.S8.S8 R24, gdesc[UR4], RZ, !UPT, gsb0 ;  /* 0x06600000041879f1 */ /* 0x000fe2000c0410ff */
[----:B------:R-:W-:Y:S01]  /*19a0*/  UIADD3 UR6, UR6, 0x200, URZ ;  /* 0x0000020006067890 */ /* 0x000fe2000fffe03f */
[----:B------:R-:W-:Y:S01]  /*19b0*/  UMOV UR7, 0xc0000010 ;  /* 0xc000001000077882 */ /* 0x000fe20000000000 */
[----:B------:R-:W-:Y:S02]  /*19c0*/  WARPGROUP.DEPBAR.LE gsb0, 0x0 ;  /* 0x00008000000079c5 */ /* 0x000fe40000010000 */
[----:B------:R-:W-:Y:S04]  /*19d0*/  STL.64 [R1], R24 ;  /* 0x0000001801007387 */ /* 0x000fe80000100a00 */
[----:B------:R-:W-:Y:S04]  /*19e0*/  STL.64 [R1+0x8], R26 ;  /* 0x0000081a01007387 */ /* 0x000fe80000100a00 */
        /* <DEDUP_REMOVED lines=61> */
[----:B------:R4:W-:Y:S02]  /*1dc0*/  STL.64 [R1+0x1f8], R150 ;  /* 0x0001f89601007387 */ /* 0x0009e40000100a00 */
[----:B----4-:R-:W-:-:S06]  /*1dd0*/  WARPGROUP.ARRIVE ;  /* 0x00000000000079c5 */ /* 0x010fcc0000000000 */
[----:B------:R-:W-:Y:S03]  /*1de0*/  IGMMA.64x256x32.S8.S8 R24, gdesc[UR4], RZ, !UPT, gsb0 ;  /* 0x06600000041879f1 */ /* 0x000fe6000c0410ff */
[----:B------:R-:W-:Y:S02]  /*1df0*/  WARPGROUP.DEPBAR.LE gsb0, 0x0 ;  /* 0x00008000000079c5 */ /* 0x000fe40000010000 */
[----:B------:R-:W-:Y:S05]  /*1e00*/  @!P2 BRA `(.L_x_22) ;  /* 0x0000000c008ca947 */ /* 0x000fea0003800000 */
[----:B------:R-:W-:Y:S01]  /*1e10*/  UIADD3 UR4, UR49, 0x1, URZ ;  /* 0x0000000131047890 */ /* 0x000fe2000fffe03f */
[----:B-1-3--:R-:W-:Y:S01]  /*1e20*/  IMAD.U32 R0, RZ, RZ, UR44 ;  /* 0x0000002cff007e24 */ /* 0x00afe2000f8e00ff */
[----:B------:R-:W-:Y:S02]  /*1e30*/  UMOV UR9, UR49 ;  /* 0x0000003100097c82 */ /* 0x000fe40008000000 */
[----:B------:R-:W-:-:S04]  /*1e40*/  UISETP.NE.AND UP0, UPT, UR4, 0xc, UPT ;  /* 0x0000000c0400788c */ /* 0x000fc8000bf05270 */
[----:B------:R-:W-:Y:S02]  /*1e50*/  USEL UR5, URZ, 0x1, UP0 ;  /* 0x000000013f057887 */ /* 0x000fe40008000000 */
[----:B------:R-:W-:Y:S02]  /*1e60*/  USEL UR8, UR4, URZ, UP0 ;  /* 0x0000003f04087287 */ /* 0x000fe40008000000 */
[----:B------:R-:W-:-:S06]  /*1e70*/  ULOP3.LUT UR5, UR36, UR5, URZ, 0x3c, !UPT ;  /* 0x0000000524057292 */ /* 0x000fcc000f8e3c3f */
[----:B------:R-:W-:-:S07]  /*1e80*/  IMAD.U32 R2, RZ, RZ, UR5 ;  /* 0x00000005ff027e24 */ /* 0x000fce000f8e00ff */
.L_x_29:
[----:B-12--5:R-:W-:Y:S05]  /*1e90*/  @!P0 BRA `(.L_x_23) ;  /* 0x0000000000048947 */ /* 0x026fea0003800000 */
[----:B------:R-:W-:Y:S01]  /*1ea0*/  BPT.TRAP 0x1 ;  /* 0x000000040000795c */ /* 0x000fe20000300000 */
.L_x_23:
[----:B------:R-:W-:Y:S01]  /*1eb0*/  ULEA UR4, UR8, UR42, 0x3 ;  /* 0x0000002a08047291 */ /* 0x000fe2000f8e183f */
[----:B------:R-:W-:-:S08]  /*1ec0*/  SHF.L.U32 R3, R2, 0x1f, RZ ;  /* 0x0000001f02037819 */ /* 0x000fd000000006ff */
[----:B------:R1:W3:Y:S01]  /*1ed0*/  SYNCS.PHASECHK.TRANS64.TRYWAIT P1, [UR4], R3 ;  /* 0x00000003ff0075a7 */ /* 0x0002e20008020144 */
[----:B------:R-:W-:Y:S05]  /*1ee0*/  @!P0 BRA `(.L_x_24) ;  /* 0x0000000000048947 */ /* 0x000fea0003800000 */
[----:B------:R-:W-:Y:S01]  /*1ef0*/  BPT.TRAP 0x1 ;  /* 0x000000040000795c */ /* 0x000fe20000300000 */
.L_x_24:
[----:B---3--:R-:W-:Y:S05]  /*1f00*/  @P1 BRA `(.L_x_25) ;  /* 0x0000000000081947 */ /* 0x008fea0003800000 */
[----:B------:R-:W3:Y:S02]  /*1f10*/  SYNCS.PHASECHK.TRANS64.TRYWAIT P1, [UR4], R3 ;  /* 0x00000003ff0075a7 */ /* 0x000ee40008020144 */
[----:B---3--:R-:W-:Y:S05]  /*1f20*/  @!P1 BRA `(.L_x_26) ;  /* 0x0000010c00fc9947 */ /* 0x008fea0003800000 */
.L_x_25:
        /* <DEDUP_REMOVED lines=23> */
[----:B------:R3:W-:Y:S04]  /*20a0*/  STL.64 [R1+0x210], R108 ;  /* 0x0002106c01007387 */ /* 0x0007e80000100a00 */
[----:B---3--:R-:W3:Y:S04]  /*20b0*/  LDL.LU.64 R108, [R1] ;  /* 0x00000000016c7983 */ /* 0x008ee80000300a00 */
[----:B------:R-:W3:Y:S04]  /*20c0*/  LDL.LU.64 R110, [R1+0x8] ;  /* 0x00000800016e7983 */ /* 0x000ee80000300a00 */
        /* <DEDUP_REMOVED lines=61> */
[----:B------:R-:W3:Y:S01]  /*24a0*/  LDL.LU.64 R234, [R1+0x1f8] ;  /* 0x0001f80001ea7983 */ /* 0x000ee20000300a00 */
[----:B------:R-:W-:-:S02]  /*24b0*/  ULEA UR4, UR8, UR11, 0x7 ;  /* 0x0000000b08047291 */ /* 0x000fc4000f8e383f */
[----:B------:R-:W-:Y:S01]  /*24c0*/  ULEA UR6, UR8, UR10, 0xa ;  /* 0x0000000a08067291 */ /* 0x000fe2000f8e503f */
[----:B------:R-:W-:Y:S01]  /*24d0*/  UMOV UR5, 0xc0000010 ;  /* 0xc000001000057882 */ /* 0x000fe20000000000 */
[----:B------:R-:W-:Y:S01]  /*24e0*/  UMOV UR7, 0xc0000010 ;  /* 0xc000001000077882 */ /* 0x000fe20000000000 */
[----:B---3--:R-:W-:-:S06]  /*24f0*/  WARPGROUP.ARRIVE ;  /* 0x00000000000079c5 */ /* 0x008fcc0000000000 */
[----:B------:R-:W-:Y:S03]  /*2500*/  IGMMA.64x256x32.S8.S8 R108, gdesc[UR4], R108, gsb0 ;  /* 0x06600000046c79f1 */ /* 0x000fe6000804106c */
        /* <DEDUP_REMOVED lines=65> */
[----:B---3--:R4:W5:Y:S04]  /*2920*/  LDL.LU.64 R154, [R1+0x2c8] ;  /* 0x0002c800019a7983 */ /* 0x0089680000300a00 */
[----:B------:R4:W5:Y:S04]  /*2930*/  LDL.LU.64 R152, [R1+0x2c0] ;  /* 0x0002c00001987983 */ /* 0x0009680000300a00 */
        /* <DEDUP_REMOVED lines=22> */
[----:B------:R-:W-:Y:S01]  /*2aa0*/  UIADD3 UR6, UR6, 0x200, URZ ;  /* 0x0000020006067890 */ /* 0x000fe2000fffe03f */
[----:B------:R-:W-:Y:S01]  /*2ab0*/  UMOV UR7, 0xc0000010 ;  /* 0xc000001000077882 */ /* 0x000fe20000000000 */
[----:B---3--:R-:W-:-:S07]  /*2ac0*/  WARPGROUP.ARRIVE ;  /* 0x00000000000079c5 */ /* 0x008fce0000000000 */
[----:B------:R-:W-:Y:S03]  /*2ad0*/  IGMMA.64x256x32.S8.S8 R24, gdesc[UR4], R24, gsb0 ;  /* 0x06600000041879f1 */ /* 0x000fe60008041018 */
[----:B------:R-:W-:Y:S02]  /*2ae0*/  WARPGROUP.DEPBAR.LE gsb0, 0x0 ;  /* 0x00008000000079c5 */ /* 0x000fe40000010000 */
[----:B----4-:R-:W-:Y:S05]  /*2af0*/  @!P0 BRA `(.L_x_27) ;  /* 0x0000000000048947 */ /* 0x010fea0003800000 */
[----:B------:R-:W-:Y:S01]  /*2b00*/  BPT.TRAP 0x1 ;  /* 0x000000040000795c */ /* 0x000fe20000300000 */
.L_x_27:
[----:B------:R-:W-:Y:S02]  /*2b10*/  UISETP.GT.U32.AND UP0, UPT, UR37, 0x1, UPT ;  /* 0x000000012500788c */ /* 0x000fe4000bf04070 */
[----:B------:R-:W-:-:S04]  /*2b20*/  ULEA UR4, UR9, UR42, 0x3 ;  /* 0x0000002a09047291 */ /* 0x000fc8000f8e183f */
[----:B------:R-:W-:Y:S01]  /*2b30*/  UIADD3 UR4, UR4, 0x60, URZ ;  /* 0x0000006004047890 */ /* 0x000fe2000fffe03f */
[----:B------:R-:W-:-:S03]  /*2b40*/  PLOP3.LUT P1, PT, PT, PT, UP0, 0x80, 0x0 ;  /* 0x000000000000781c */ /* 0x000fc60003f2f008 */
[----:B------:R-:W-:-:S09]  /*2b50*/  UPRMT UR4, URZ, 0x654, UR4 ;  /* 0x000006543f047896 */ /* 0x000fd20008000004 */
[----:B------:R-:W-:Y:S01]  /*2b60*/  SYNCS.ARRIVE.TRANS64.RED.A1T0 RZ, [UR4], RZ ;  /* 0x000000ffffff79a7 */ /* 0x000fe20008100404 */
[----:B------:R-:W-:Y:S05]  /*2b70*/  @P1 BRA `(.L_x_28) ;  /* 0x0000000000041947 */ /* 0x000fea0003800000 */
[----:B------:R-:W-:Y:S01]  /*2b80*/  BPT.TRAP 0x1 ;  /* 0x000000040000795c */ /* 0x000fe20000300000 */
.L_x_28:
[----:B------:R-:W-:Y:S01]  /*2b90*/  UIADD3 UR8, UR8, 0x1, URZ ;  /* 0x0000000108087890 */ /* 0x000fe2000fffe03f */
[C---:B------:R-:W-:Y:S01]  /*2ba0*/  ISETP.GT.AND P1, PT, R0.reuse, 0x1, PT ;  /* 0x000000010000780c */ /* 0x040fe20003f24270 */
[----:B------:R-:W-:Y:S01]  /*2bb0*/  UIADD3 UR9, UR9, 0x1, URZ ;  /* 0x0000000109097890 */ /* 0x000fe2000fffe03f */
[----:B------:R-:W-:Y:S01]  /*2bc0*/  VIADD R0, R0, 0xffffffff ;  /* 0xffffffff00007836 */ /* 0x000fe20000000000 */
[----:B------:R-:W-:Y:S02]  /*2bd0*/  UISETP.NE.AND UP0, UPT, UR8, 0xc, UPT ;  /* 0x0000000c0800788c */ /* 0x000fe4000bf05270 */
[----:B------:R-:W-:Y:S02]  /*2be0*/  UISETP.NE.AND UP1, UPT, UR9, 0xc, UPT ;  /* 0x0000000c0900788c */ /* 0x000fe4000bf25270 */
[----:B------:R-:W-:Y:S02]  /*2bf0*/  USEL UR4, URZ, 0x1, UP0 ;  /* 0x000000013f047887 */ /* 0x000fe40008000000 */
[----:B------:R-:W-:-:S02]  /*2c00*/  USEL UR8, UR8, URZ, UP0 ;  /* 0x0000003f08087287 */ /* 0x000fc40008000000 */
[----:B------:R-:W-:Y:S02]  /*2c10*/  USEL UR9, UR9, URZ, UP1 ;  /* 0x0000003f09097287 */ /* 0x000fe40008800000 */
[----:B------:R-:W-:Y:S01]  /*2c20*/  LOP3.LUT R2, R2, UR4, RZ, 0x3c, !PT ;  /* 0x0000000402027c12 */ /* 0x000fe2000f8e3cff */
[----:B------:R-:W-:Y:S09]  /*2c30*/  @P1 BRA `(.L_x_29) ;  /* 0xfffffff000941947 */ /* 0x000ff2000383ffff */
.L_x_22:
[----:B-1-3--:R-:W1:Y:S02]  /*2c40*/  LDC R0, c[0x0][0x28c] ;  /* 0x0000a300ff007b82 */ /* 0x00ae640000000800 */
[----:B-1----:R-:W-:Y:S01]  /*2c50*/  ISETP.GE.AND P1, PT, R0, 0x1, PT ;  /* 0x000000010000780c */ /* 0x002fe20003f26270 */
[----:B------:R-:W-:-:S04]  /*2c60*/  IMAD.U32 R0, RZ, RZ, UR45 ;  /* 0x0000002dff007e24 */ /* 0x000fc8000f8e00ff */
[----:B------:R1:W-:Y:S08]  /*2c70*/  SYNCS.ARRIVE.TRANS64.A1T0 RZ, [R0+UR43], RZ ;  /* 0x000000ff00ff79a7 */ /* 0x0003f0000810002b */
[----:B-1----:R-:W-:Y:S05]  /*2c80*/  @!P1 BRA `(.L_x_30) ;  /* 0x0000000000389947 */ /* 0x002fea0003800000 */
[----:B------:R-:W-:Y:S05]  /*2c90*/  @!P0 BRA `(.L_x_31) ;  /* 0x0000000000048947 */ /* 0x000fea0003800000 */
[----:B------:R-:W-:Y:S01]  /*2ca0*/  BPT.TRAP 0x1 ;  /* 0x000000040000795c */ /* 0x000fe20000300000 */
.L_x_31:
[----:B------:R-:W-:Y:S02]  /*2cb0*/  UIADD3 UR6, UR44, UR49, URZ ;  /* 0x000000312c067290 */ /* 0x000fe4000fffe03f */
[----:B------:R-:W-:Y:S02]  /*2cc0*/  UISETP.GT.U32.AND UP0, UPT, UR37, 0x1, UPT ;  /* 0x000000012500788c */ /* 0x000fe4000bf04070 */
[----:B------:R-:W-:-:S04]  /*2cd0*/  UIMAD.WIDE.U32 UR4, UR6, -0x55555555, URZ ;  /* 0xaaaaaaab060478a5 */ /* 0x000fc8000f8e003f */
[----:B------:R-:W-:Y:S01]  /*2ce0*/  USHF.R.U32.HI UR4, URZ, 0x3, UR5 ;  /* 0x000000033f047899 */ /* 0x000fe20008011605 */
[----:B------:R-:W-:-:S03]  /*2cf0*/  PLOP3.LUT P0, PT, PT, PT, UP0, 0x80, 0x0 ;  /* 0x000000000000781c */ /* 0x000fc60003f0f008 */
[----:B------:R-:W-:-:S04]  /*2d00*/  UIMAD UR6, UR4, -0xc, UR6 ;  /* 0xfffffff4040678a4 */ /* 0x000fc8000f8e0206 */
[----:B------:R-:W-:-:S04]  /*2d10*/  ULEA UR6, UR6, UR42, 0x3 ;  /* 0x0000002a06067291 */ /* 0x000fc8000f8e183f */
[----:B------:R-:W-:-:S04]  /*2d20*/  UIADD3 UR6, UR6, 0x60, URZ ;  /* 0x0000006006067890 */ /* 0x000fc8000fffe03f */
[----:B------:R-:W-:-:S09]  /*2d30*/  UPRMT UR6, URZ, 0x654, UR6 ;  /* 0x000006543f067896 */ /* 0x000fd20008000006 */
[----:B------:R-:W-:Y:S01]  /*2d40*/  SYNCS.ARRIVE.TRANS64.RED.A1T0 RZ, [UR6], RZ ;  /* 0x000000ffffff79a7 */ /* 0x000fe20008100406 */
[----:B------:R-:W-:Y:S05]  /*2d50*/  @P0 BRA `(.L_x_30) ;  /* 0x0000000000040947 */ /* 0x000fea0003800000 */
[----:B------:R-:W-:Y:S01]  /*2d60*/  BPT.TRAP 0x1 ;  /* 0x000000040000795c */ /* 0x000fe20000300000 */
.L_x_30:
[----:B------:R-:W-:Y:S01]  /*2d70*/  IMAD.U32 R0, RZ, RZ, UR46 ;  /* 0x0000002eff007e24 */ /* 0x000fe2000f8e00ff */
[----:B------:R-:W-:Y:S02]  /*2d80*/  UIADD3 UR49, UR40, UR49, URZ ;  /* 0x0000003128317290 */ /* 0x000fe4000fffe03f */
[----:B------:R-:W-:Y:S02]  /*2d90*/  UISETP.GE.U32.AND UP1, UPT, UR40, 0xc, UPT ;  /* 0x0000000c2800788c */ /* 0x000fe4000bf26070 */
[----:B------:R-:W-:Y:S01]  /*2da0*/  SHF.L.U32 R0, R0, 0x1f, RZ ;  /* 0x0000001f00007819 */ /* 0x000fe200000006ff */
[----:B------:R-:W-:Y:S02]  /*2db0*/  UISETP.GT.U32.AND UP0, UPT, UR49, 0xb, UPT ;  /* 0x0000000b3100788c */ /* 0x000fe4000bf04070 */
[----:B------:R-:W-:Y:S01]  /*2dc0*/  UIMAD.WIDE.U32 UR4, UR49, -0x55555555, URZ ;  /* 0xaaaaaaab310478a5 */ /* 0x000fe2000f8e003f */
[----:B------:R-:W1:Y:S01]  /*2dd0*/  SYNCS.PHASECHK.TRANS64.TRYWAIT P0, [R22+UR41+0x10], R0 ;  /* 0x00001000160075a7 */ /* 0x000e620008000169 */
[----:B------:R-:W-:-:S02]  /*2de0*/  UISETP.LT.U32.AND UP0, UPT, UR40, 0xc, UP0 ;  /* 0x0000000c2800788c */ /* 0x000fc40008701070 */
[----:B------:R-:W-:Y:S02]  /*2df0*/  USHF.R.U32.HI UR4, URZ, 0x3, UR5 ;  /* 0x000000033f047899 */ /* 0x000fe40008011605 */
[----:B------:R-:W-:Y:S02]  /*2e00*/  USEL UR6, URZ, 0x1, !UP0 ;  /* 0x000000013f067887 */ /* 0x000fe4000c000000 */
[----:B------:R-:W-:Y:S02]  /*2e10*/  UIMAD UR49, UR4, -0xc, UR49 ;  /* 0xfffffff4043178a4 */ /* 0x000fe4000f8e0231 */
[----:B------:R-:W-:-:S04]  /*2e20*/  ULOP3.LUT UR36, UR36, UR6, URZ, 0x3c, !UPT ;  /* 0x0000000624247292 */ /* 0x000fc8000f8e3c3f */
[----:B------:R-:W-:Y:S01]  /*2e30*/  @UP1 ULOP3.LUT UR36, UR36, 0x1, UR4, 0x78, !UPT ;  /* 0x0000000124241892 */ /* 0x000fe2000f8e7804 */
[----:B-1----:R-:W-:Y:S11]  /*2e40*/  @!P0 BRA `(.L_x_32) ;  /* 0x00000100004c8947 */ /* 0x002ff60003800000 */
.L_x_582:
[----:B------:R-:W3:Y:S01]  /*2e50*/  LDL.LU R2, [R1+0x20c] ;  /* 0x00020c0001027983 */ /* 0x000ee20000300800 */
[----:B0----5:R-:W-:Y:S01]  /*2e60*/  IMAD.SHL.U32 R10, R152, 0x2, RZ ;  /* 0x00000002980a7824 */ /* 0x021fe200078e00ff */
[----:B------:R-:W-:Y:S01]  /*2e70*/  SHF.R.S32.HI R12, RZ, 0x1f, R19 ;  /* 0x0000001fff0c7819 */ /* 0x000fe20000011413 */
[----:B------:R-:W0:Y:S01]  /*2e80*/  LDC R13, c[0x0][0x288] ;  /* 0x0000a200ff0d7b82 */ /* 0x000e220000000800 */
[----:B--2---:R-:W2:Y:S01]  /*2e90*/  LDL R4, [R1+0x208] ;  /* 0x0002080001047983 */ /* 0x004ea20000100800 */
[----:B------:R-:W-:Y:S01]  /*2ea0*/  ULDC.64 UR4, c[0x0][0x5d0] ;  /* 0x0001740000047ab9 */ /* 0x000fe20000000a00 */
[----:B------:R-:W-:Y:S01]  /*2eb0*/  SHF.R.S32.HI R11, RZ, 0x1f, R10 ;  /* 0x0000001fff0b7819 */ /* 0x000fe2000001140a */
[----:B-1----:R-:W-:-:S04]  /*2ec0*/  IMAD R0, R12, UR4, RZ ;  /* 0x000000040c007c24 */ /* 0x002fc8000f8e02ff */
[C---:B------:R-:W-:Y:S02]  /*2ed0*/  IMAD R0, R19.reuse, UR5, R0 ;  /* 0x0000000513007c24 */ /* 0x040fe4000f8e0200 */
[----:B---3--:R-:W-:Y:S02]  /*2ee0*/  IMAD.SHL.U32 R14, R2, 0x200, RZ ;  /* 0x00000200020e7824 */ /* 0x008fe400078e00ff */
[----:B------:R-:W-:Y:S01]  /*2ef0*/  IMAD.WIDE.U32 R2, R19, UR4, R10 ;  /* 0x0000000413027c25 */ /* 0x000fe2000f8e000a */
[----:B------:R-:W-:Y:S02]  /*2f00*/  ULDC UR4, c[0x0][0x284] ;  /* 0x0000a10000047ab9 */ /* 0x000fe40000000800 */
[----:B------:R-:W-:Y:S02]  /*2f10*/  SHF.R.S32.HI R15, RZ, 0x1f, R14 ;  /* 0x0000001fff0f7819 */ /* 0x000fe4000001140e */
[----:B------:R-:W-:-:S04]  /*2f20*/  IADD3 R2, P0, R14, R2, RZ ;  /* 0x000000020e027210 */ /* 0x000fc80007f1e0ff */
[----:B------:R-:W-:Y:S01]  /*2f30*/  IADD3.X R3, R15, R3, R0, P0, !PT ;  /* 0x000000030f037210 */ /* 0x000fe200007fe400 */
[----:B--2---:R-:W-:-:S05]  /*2f40*/  IMAD.SHL.U32 R0, R4, 0x40, RZ ;  /* 0x0000004004007824 */ /* 0x004fca00078e00ff */
[----:B------:R-:W-:-:S04]  /*2f50*/  ISETP.GE.AND P0, PT, R0, UR4, PT ;  /* 0x0000000400007c0c */ /* 0x000fc8000bf06270 */
[----:B0-----:R-:W-:-:S13]  /*2f60*/  ISETP.GE.OR P0, PT, R14, R13, P0 ;  /* 0x0000000d0e00720c */ /* 0x001fda0000706670 */
[----:B------:R-:W-:Y:S05]  /*2f70*/  @P0 BRA `(.L_x_33) ;  /* 0x000000e000a00947 */ /* 0x000fea0003800000 */
[----:B------:R-:W0:Y:S01]  /*2f80*/  LDC.64 R6, c[0x0][0x5c8] ;  /* 0x00017200ff067b82 */ /* 0x000e220000000a00 */
[----:B------:R-:W-:Y:S01]  /*2f90*/  IMAD.WIDE R8, R4, 0x40, R154 ;  /* 0x0000004004087825 */ /* 0x000fe200078e029a */
[----:B------:R-:W-:Y:S01]  /*2fa0*/  ISETP.NE.AND P0, PT, R18, RZ, PT ;  /* 0x000000ff1200720c */ /* 0x000fe20003f05270 */
[----:B------:R-:W-:Y:S01]  /*2fb0*/  ULDC.64 UR4, c[0x0][0x5c0] ;  /* 0x0001700000047ab9 */ /* 0x000fe20000000a00 */
[----:B------:R-:W-:Y:S01]  /*2fc0*/  BSSY B0, `(.L_x_33) ;  /* 0x0000e23000007945 */ /* 0x000fe20003800000 */
[----:B------:R-:W-:Y:S02]  /*2fd0*/  IMAD R13, R152, -0x2, R13 ;  /* 0xfffffffe980d7824 */ /* 0x000fe400078e020d */
[----:B------:R-:W-:Y:S02]  /*2fe0*/  IMAD.IADD R0, R153, 0x1, -R0 ;  /* 0x0000000199007824 */ /* 0x000fe400078e0a00 */
[-C--:B0-----:R-:W-:Y:S02]  /*2ff0*/  IMAD R4, R9, R6.reuse, RZ ;  /* 0x0000000609047224 */ /* 0x081fe400078e02ff */
[----:B------:R-:W-:-:S04]  /*3000*/  IMAD.WIDE.U32 R2, R8, R6, R2 ;  /* 0x0000000608027225 */ /* 0x000fc800078e0002 */
[----:B------:R-:W-:Y:S01]  /*3010*/  IMAD R4, R8, R7, R4 ;  /* 0x0000000708047224 */ /* 0x000fe200078e0204 */
[----:B------:R-:W-:-:S03]  /*3020*/  IADD3 R2, P1, R2, UR4, RZ ;  /* 0x0000000402027c10 */ /* 0x000fc6000ff3e0ff */
[----:B------:R-:W-:-:S05]  /*3030*/  IMAD.IADD R4, R3, 0x1, R4 ;  /* 0x0000000103047824 */ /* 0x000fca00078e0204 */
[----:B------:R-:W-:Y:S02]  /*3040*/  IADD3.X R3, R4, UR5, RZ, P1, !PT ;  /* 0x0000000504037c10 */ /* 0x000fe40008ffe4ff */
[----:B------:R-:W-:-:S04]  /*3050*/  LEA R4, P1, R6, R2, 0x3 ;  /* 0x0000000206047211 */ /* 0x000fc800078218ff */
[----:B------:R-:W-:Y:S01]  /*3060*/  LEA.HI.X R5, R6, R3, R7, 0x3, P1 ;  /* 0x0000000306057211 */ /* 0x000fe200008f1c07 */
[----:B------:R-:W-:Y:S01]  /*3070*/  IMAD.IADD R7, R13, 0x1, -R14 ;  /* 0x000000010d077824 */ /* 0x000fe200078e0a0e */
[----:B------:R-:W-:Y:S07]  /*3080*/  @!P0 BRA `(.L_x_34) ;  /* 0x000000a000588947 */ /* 0x000fee0003800000 */
[----:B------:R-:W-:Y:S01]  /*3090*/  ULDC.64 UR4, c[0x0][0x5b8] ;  /* 0x00016e0000047ab9 */ /* 0x000fe20000000a00 */
[----:B------:R-:W0:Y:S01]  /*30a0*/  LDC.64 R20, c[0x0][0x5a8] ;  /* 0x00016a00ff147b82 */ /* 0x000e220000000a00 */
[----:B------:R-:W-:Y:S01]  /*30b0*/  IMAD.WIDE.U32 R10, R19, UR4, R10 ;  /* 0x00000004130a7c25 */ /* 0x000fe2000f8e000a */
[----:B------:R-:W-:Y:S01]  /*30c0*/  ISETP.GE.AND P3, PT, R7, 0x1, PT ;  /* 0x000000010700780c */ /* 0x000fe20003f66270 */
[----:B------:R-:W-:Y:S02]  /*30d0*/  BSSY B1, `(.L_x_35) ;  /* 0x000000e000017945 */ /* 0x000fe40003800000 */
[----:B------:R-:W-:Y:S01]  /*30e0*/  IMAD R12, R12, UR4, RZ ;  /* 0x000000040c0c7c24 */ /* 0x000fe2000f8e02ff */
[----:B------:R-:W-:Y:S02]  /*30f0*/  IADD3 R14, P0, R14, R10, RZ ;  /* 0x0000000a0e0e7210 */ /* 0x000fe40007f1e0ff */
[----:B------:R-:W-:Y:S01]  /*3100*/  ISETP.LT.OR P1, PT, R0, 0x1, !P3 ;  /* 0x000000010000780c */ /* 0x000fe20005f21670 */
[----:B------:R-:W-:-:S05]  /*3110*/  IMAD R12, R19, UR5, R12 ;  /* 0x00000005130c7c24 */ /* 0x000fca000f8e020c */
[----:B------:R-:W-:Y:S02]  /*3120*/  IADD3.X R15, R15, R11, R12, P0, !PT ;  /* 0x0000000b0f0f7210 */ /* 0x000fe400007fe40c */
[----:B------:R-:W1:Y:S02]  /*3130*/  LDC.64 R12, c[0x0][0x5b0] ;  /* 0x00016c00ff0c7b82 */ /* 0x000e640000000a00 */
[----:B-1----:R-:W-:-:S04]  /*3140*/  IMAD.WIDE.U32 R10, R8, R12, R14 ;  /* 0x0000000c080a7225 */ /* 0x002fc800078e000e */
[----:B------:R-:W-:Y:S01]  /*3150*/  IMAD R19, R9, R12, RZ ;  /* 0x0000000c09137224 */ /* 0x000fe200078e02ff */
[----:B0-----:R-:W-:-:S03]  /*3160*/  IADD3 R10, P0, R10, R20, RZ ;  /* 0x000000140a0a7210 */ /* 0x001fc60007f1e0ff */
[----:B------:R-:W-:-:S05]  /*3170*/  IMAD R19, R8, R13, R19 ;  /* 0x0000000d08137224 */ /* 0x000fca00078e0213 */
[----:B------:R-:W-:Y:S01]  /*3180*/  IADD3.X R11, R21, R11, R19, P0, !PT ;  /* 0x0000000b150b7210 */ /* 0x000fe200007fe413 */
[----:B------:R-:W-:Y:S06]  /*3190*/  @P1 BRA `(.L_x_36) ;  /* 0x0000000000041947 */ /* 0x000fec0003800000 */
[----:B------:R0:W5:Y:S02]  /*31a0*/  LDG.E.U8 R16, desc[UR52][R10.64] ;  /* 0x000000340a107981 */ /* 0x000164000c1e1100 */
.L_x_36:
[----:B------:R-:W-:Y:S05]  /*31b0*/  BSYNC B1 ;  /* 0x0000000000017941 */ /* 0x000fea0003800000 */
.L_x_35:
[----:B------:R-:W2:Y:S01]  /*31c0*/  LDL.LU R22, [R1] ;  /* 0x0000000001167983 */ /* 0x000ea20000300800 */
[----:B-----5:R-:W-:Y:S01]  /*31d0*/  LOP3.LUT R6, R16, 0xffff, RZ, 0xc0, !PT ;  /* 0x0000ffff10067812 */ /* 0x020fe200078ec0ff */
[----:B------:R-:W-:Y:S01]  /*31e0*/  BSSY B1, `(.L_x_37) ;  /* 0x000000b000017945 */ /* 0x000fe20003800000 */
[----:B------:R-:W-:Y:S02]  /*31f0*/  ISETP.GE.AND P2, PT, R7, 0x2, PT ;  /* 0x000000020700780c */ /* 0x000fe40003f46270 */
[----:B------:R-:W-:Y:S02]  /*3200*/  PRMT R6, R6, 0x8880, RZ ;  /* 0x0000888006067816 */ /* 0x000fe400000000ff */
[----:B------:R-:W-:-:S03]  /*3210*/  ISETP.LT.OR P0, PT, R0, 0x1, !P2 ;  /* 0x000000010000780c */ /* 0x000fc60005701670 */
[----:B------:R-:W-:-:S04]  /*3220*/  IMAD R6, R6, R18, RZ ;  /* 0x0000001206067224 */ /* 0x000fc800078e02ff */
[----:B--2---:R-:W-:-:S05]  /*3230*/  @!P1 IMAD R22, R22, R17, R6 ;  /* 0x0000001116169224 */ /* 0x004fca00078e0206 */
[----:B------:R1:W-:Y:S01]  /*3240*/  @!P1 STG.E.U8 desc[UR52][R2.64], R22 ;  /* 0x0000001602009986 */ /* 0x0003e2000c101134 */
[----:B------:R-:W-:Y:S05]  /*3250*/  @P0 BRA `(.L_x_38) ;  /* 0x00000000000c0947 */ /* 0x000fea0003800000 */
[----:B------:R-:W2:Y:S02]  /*3260*/  LDG.E.U8 R16, desc[UR52][R10.64+0x1] ;  /* 0x000001340a107981 */ /* 0x000ea4000c1e1100 */
[----:B--2---:R-:W-:-:S05]  /*3270*/  PRMT R6, R16, 0x8880, RZ ;  /* 0x0000888010067816 */ /* 0x004fca00000000ff */
[----:B------:R-:W-:-:S07]  /*3280*/  IMAD R6, R6, R18, RZ ;  /* 0x0000001206067224 */ /* 0x000fce00078e02ff */
.L_x_38:
[----:B------:R-:W-:Y:S05]  /*3290*/  BSYNC B1 ;  /* 0x0000000000017941 */ /* 0x000fea0003800000 */
.L_x_37:
[----:B-1----:R-:W2:Y:S01]  /*32a0*/  LDL.LU R22, [R1+0x4] ;  /* 0x0000040001167983 */ /* 0x002ea20000300800 */
[----:B------:R-:W-:Y:S01]  /*32b0*/  SHF.L.U64.HI R23, R12, 0x3, R13 ;  /* 0x000000030c177819 */ /* 0x000fe2000001020d */
[----:B------:R-:W-:Y:S01]  /*32c0*/  BSSY B1, `(.L_x_39) ;  /* 0x0000012000017945 */ /* 0x000fe20003800000 */
[C---:B------:R-:W-:Y:S02]  /*32d0*/  ISETP.LT.OR P3, PT, R0.reuse, 0x9, !P3 ;  /* 0x000000090000780c */ /* 0x040fe40005f61670 */
[----:B------:R-:W-:Y:S01]  /*32e0*/  ISETP.LT.OR P2, PT, R0, 0x9, !P2 ;  /* 0x000000090000780c */ /* 0x000fe20005741670 */
[----:B--2---:R-:W-:Y:S02]  /*32f0*/  @!P0 IMAD R9, R22, R17, R6 ;  /* 0x0000001116098224 */ /* 0x004fe400078e0206 */
[----:B------:R-:W-:-:S03]  /*3300*/  IMAD.SHL.U32 R22, R12, 0x8, RZ ;  /* 0x000000080c167824 */ /* 0x000fc600078e00ff */
[----:B------:R1:W-:Y:S02]  /*3310*/  @!P0 STG.E.U8 desc[UR52][R2.64+0x1], R9 ;  /* 0x0000010902008986 */ /* 0x0003e4000c101134 */
[----:B-1----:R-:W-:-:S04]  /*3320*/  IMAD.WIDE.U32 R8, R8, R12, R22 ;  /* 0x0000000c08087225 */ /* 0x002fc800078e0016 */
[----:B------:R-:W-:Y:S01]  /*3330*/  IMAD.IADD R9, R19, 0x1, R9 ;  /* 0x0000000113097824 */ /* 0x000fe200078e0209 */
[----:B------:R-:W-:-:S04]  /*3340*/  IADD3 R8, P0, P1, R14, R20, R8 ;  /* 0x000000140e087210 */ /* 0x000fc8000791e008 */
[----:B------:R-:W-:Y:S02]  /*3350*/  IADD3.X R9, R15, R21, R9, P0, P1 ;  /* 0x000000150f097210 */ /* 0x000fe400007e2409 */
[C---:B------:R-:W-:Y:S02]  /*3360*/  ISETP.GE.AND P1, PT, R7.reuse, 0x9, PT ;  /* 0x000000090700780c */ /* 0x040fe40003f26270 */
[----:B------:R-:W-:Y:S02]  /*3370*/  ISETP.GE.AND P0, PT, R7, 0xa, PT ;  /* 0x0000000a0700780c */ /* 0x000fe40003f06270 */
[C---:B------:R-:W-:Y:S02]  /*3380*/  ISETP.LT.OR P4, PT, R0.reuse, 0x1, !P1 ;  /* 0x000000010000780c */ /* 0x040fe40004f81670 */
[----:B------:R-:W-:Y:S01]  /*3390*/  ISETP.LT.OR P5, PT, R0, 0x1, !P0 ;  /* 0x000000010000780c */ /* 0x000fe200047a1670 */
[----:B------:R-:W-:-:S12]  /*33a0*/  @P3 BRA `(.L_x_40) ;  /* 0x00000000000c3947 */ /* 0x000fd80003800000 */
[----:B------:R-:W2:Y:S02]  /*33b0*/  LDG.E.U8 R16, desc[UR52][R8.64] ;  /* 0x0000003408107981 */ /* 0x000ea4000c1e1100 */
[----:B--2---:R-:W-:-:S05]  /*33c0*/  PRMT R6, R16, 0x8880, RZ ;  /* 0x0000888010067816 */ /* 0x004fca00000000ff */
[----:B------:R-:W-:-:S07]  /*33d0*/  IMAD R6, R6, R18, RZ ;  /* 0x0000001206067224 */ /* 0x000fce00078e02ff */
.L_x_40:
[----:B------:R-:W-:Y:S05]  /*33e0*/  BSYNC B1 ;  /* 0x0000000000017941 */ /* 0x000fea0003800000 */
.L_x_39:
[----:B------:R-:W2:Y:S01]  /*33f0*/  LDL.LU R12, [R1+0x8] ;  /* 0x00000800010c7983 */ /* 0x000ea20000300800 */
[----:B------:R-:W-:Y:S01]  /*3400*/  BSSY B1, `(.L_x_41) ;  /* 0x0000007000017945 */ /* 0x000fe20003800000 */
[----:B--2---:R-:W-:-:S05]  /*3410*/  @!P3 IMAD R12, R12, R17, R6 ;  /* 0x000000110c0cb224 */ /* 0x004fca00078e0206 */
[----:B------:R1:W-:Y:S01]  /*3420*/  @!P3 STG.E.U8 desc[UR52][R4.64], R12 ;  /* 0x0000000c0400b986 */ /* 0x0003e2000c101134 */
[----:B------:R-:W-:Y:S05]  /*3430*/  @P2 BRA `(.L_x_42) ;  /* 0x00000000000c2947 */ /* 0x000fea0003800000 */
[----:B------:R-:W2:Y:S02]  /*3440*/  LDG.E.U8 R16, desc[UR52][R8.64+0x1] ;  /* 0x0000013408107981 */ /* 0x000ea4000c1e1100 */
[----:B--2---:R-:W-:-:S05]  /*3450*/  PRMT R6, R16, 0x8880, RZ ;  /* 0x0000888010067816 */ /* 0x004fca00000000ff */
[----:B------:R-:W-:-:S07]  /*3460*/  IMAD R6, R6, R18, RZ ;  /* 0x0000001206067224 */ /* 0x000fce00078e02ff */
.L_x_42:
[----:B------:R-:W-:Y:S05]  /*3470*/  BSYNC B1 ;  /* 0x0000000000017941 */ /* 0x000fea0003800000 */
.L_x_41:
[----:B-1----:R-:W2:Y:S01]  /*3480*/  LDL.LU R12, [R1+0xc] ;  /* 0x00000c00010c7983 */ /* 0x002ea20000300800 */
[----:B------:R-:W-:Y:S01]  /*3490*/  BSSY B1, `(.L_x_43) ;  /* 0x0000007000017945 */ /* 0x000fe20003800000 */
[----:B--2---:R-:W-:-:S05]  /*34a0*/  @!P2 IMAD R12, R12, R17, R6 ;  /* 0x000000110c0ca224 */ /* 0x004fca00078e0206 */
[----:B------:R1:W-:Y:S01]  /*34b0*/  @!P2 STG.E.U8 desc[UR52][R4.64+0x1], R12 ;  /* 0x0000010c0400a986 */ /* 0x0003e2000c101134 */
[----:B------:R-:W-:Y:S05]  /*34c0*/  @P4 BRA `(.L_x_44) ;  /* 0x00000000000c4947 */ /* 0x000fea0003800000 */
[----:B------:R-:W2:Y:S02]  /*34d0*/  LDG.E.U8 R16, desc[UR52][R10.64+0x8] ;  /* 0x000008340a107981 */ /* 0x000ea4000c1e1100 */
[----:B--2---:R-:W-:-:S05]  /*34e0*/  PRMT R6, R16, 0x8880, RZ ;  /* 0x0000888010067816 */ /* 0x004fca00000000ff */
[----:B------:R-:W-:-:S07]  /*34f0*/  IMAD R6, R6, R18, RZ ;  /* 0x0000001206067224 */ /* 0x000fce00078e02ff */
.L_x_44:
[----:B------:R-:W-:Y:S05]  /*3500*/  BSYNC B1 ;  /* 0x0000000000017941 */ /* 0x000fea0003800000 */
.L_x_43:
        /* <DEDUP_REMOVED lines=8> */
.L_x_46:
[----:B------:R-:W-:Y:S05]  /*3590*/  BSYNC B1 ;  /* 0x0000000000017941 */ /* 0x000fea0003800000 */
.L_x_45:
[----:B-1----:R-:W2:Y:S01]  /*35a0*/  LDL.LU R12, [R1+0x14] ;  /* 0x00001400010c7983 */ /* 0x002ea20000300800 */
[C---:B------:R-:W-:Y:S01]  /*35b0*/  ISETP.LT.OR P1, PT, R0.reuse, 0x9, !P1 ;  /* 0x000000090000780c */ /* 0x040fe20004f21670 */
[----:B------:R-:W-:Y:S01]  /*35c0*/  BSSY B1, `(.L_x_47) ;  /* 0x000000c000017945 */ /* 0x000fe20003800000 */
[C---:B------:R-:W-:Y:S02]  /*35d0*/  ISETP.GE.AND P3, PT, R7.reuse, 0x11, PT ;  /* 0x000000110700780c */ /* 0x040fe40003f66270 */
[----:B------:R-:W-:Y:S02]  /*35e0*/  ISETP.GE.AND P2, PT, R7, 0x12, PT ;  /* 0x000000120700780c */ /* 0x000fe40003f46270 */
[C---:B------:R-:W-:Y:S02]  /*35f0*/  ISETP.LT.OR P0, PT, R0.reuse, 0x9, !P0 ;  /* 0x000000090000780c */ /* 0x040fe40004701670 */
[----:B------:R-:W-:Y:S01]  /*3600*/  ISETP.LT.OR P4, PT, R0, 0x1, !P3 ;  /* 0x000000010000780c */ /* 0x000fe20005f81670 */
[----:B--2---:R-:W-:-:S05]  /*3610*/  @!P5 IMAD R12, R12, R17, R6 ;  /* 0x000000110c0cd224 */ /* 0x004fca00078e0206 */
[----:B------:R1:W-:Y:S01]  /*3620*/  @!P5 STG.E.U8 desc[UR52][R2.64+0x9], R12 ;  /* 0x0000090c0200d986 */ /* 0x0003e2000c101134 */
[----:B------:R-:W-:Y:S01]  /*3630*/  ISETP.LT.OR P5, PT, R0, 0x1, !P2 ;  /* 0x000000010000780c */ /* 0x000fe200057a1670 */
[----:B------:R-:W-:-:S12]  /*3640*/  @P1 BRA `(.L_x_48) ;  /* 0x00000000000c1947 */ /* 0x000fd80003800000 */
[----:B------:R-:W2:Y:S02]  /*3650*/  LDG.E.U8 R16, desc[UR52][R8.64+0x8] ;  /* 0x0000083408107981 */ /* 0x000ea4000c1e1100 */
[----:B--2---:R-:W-:-:S05]  /*3660*/  PRMT R6, R16, 0x8880, RZ ;  /* 0x0000888010067816 */ /* 0x004fca00000000ff */
[----:B------:R-:W-:-:S07]  /*3670*/  IMAD R6, R6, R18, RZ ;  /* 0x0000001206067224 */ /* 0x000fce00078e02ff */
.L_x_48:
[----:B------:R-:W-:Y:S05]  /*3680*/  BSYNC B1 ;  /* 0x0000000000017941 */ /* 0x000fea0003800000 */
.L_x_47:
        /* <DEDUP_REMOVED lines=8> */
.L_x_50:
[----:B------:R-:W-:Y:S05]  /*3710*/  BSYNC B1 ;  /* 0x0000000000017941 */ /* 0x000fea0003800000 */
.L_x_49:
        /* <DEDUP_REMOVED lines=8> */
.L_x_52:
[----:B------:R-:W-:Y:S05]  /*37a0*/  BSYNC B1 ;  /* 0x0000000000017941 */ /* 0x000fea0003800000 */
.L_x_51:
        /* <DEDUP_REMOVED lines=8> */
.L_x_54:
[----:B------:R-:W-:Y:S05]  /*3830*/  BSYNC B1 ;  /* 0x0000000000017941 */ /* 0x000fea0003800000 */
.L_x_53:
        /* <DEDUP_REMOVED lines=14> */
.L_x_56:
[----:B------:R-:W-:Y:S05]  /*3920*/  BSYNC B1 ;  /* 0x0000000000017941 */ /* 0x000fea0003800000 */
.L_x_55:
        /* <DEDUP_REMOVED lines=8> */
.L_x_58:
[----:B------:R-:W-:Y:S05]  /*39b0*/  BSYNC B1 ;  /* 0x0000000000017941 */ /* 0x000fea0003800000 */
.L_x_57:
        /* <DEDUP_REMOVED lines=8> */
.L_x_60:
[----:B------:R-:W-:Y:S05]  /*3a40*/  BSYNC B1 ;  /* 0x0000000000017941 */ /* 0x000fea0003800000 */
.L_x_59:
        /* <DEDUP_REMOVED lines=8> */
.L_x_62:
[----:B------:R-:W-:Y:S05]  /*3ad0*/  BSYNC B1 ;  /* 0x0000000000017941 */ /* 0x000fea0003800000 */
.L_x_61:
        /* <DEDUP_REMOVED lines=14> */
.L_x_64:
[----:B------:R-:W-:Y:S05]  /*3bc0*/  BSYNC B1 ;  /* 0x0000000000017941 */ /* 0x000fea0003800000 */
.L_x_63:
        /* <DEDUP_REMOVED lines=8> */
.L_x_66:
[----:B------:R-:W-:Y:S05]  /*3c50*/  BSYNC B1 ;  /* 0x0000000000017941 */ /* 0x000fea0003800000 */
.L_x_65:
        /* <DEDUP_REMOVED lines=8> */
.L_x_68:
[----:B------:R-:W-:Y:S05]  /*3ce0*/  BSYNC B1 ;  /* 0x0000000000017941 */ /* 0x000fea0003800000 */
.L_x_67:
        /* <DEDUP_REMOVED lines=8> */
.L_x_70:
[----:B------:R-:W-:Y:S05]  /*3d70*/  BSYNC B1 ;  /* 0x0000000000017941 */ /* 0x000fea0003800000 */
.L_x_69:
        /* <DEDUP_REMOVED lines=14> */
.L_x_72:
[----:B------:R-:W-:Y:S05]  /*3e60*/  BSYNC B1 ;  /* 0x0000000000017941 */ /* 0x000fea0003800000 */
.L_x_71:
        /* <DEDUP_REMOVED lines=8> */
.L_x_74:
[----:B------:R-:W-:Y:S05]  /*3ef0*/  BSYNC B1 ;  /* 0x0000000000017941 */ /* 0x000fea0003800000 */
.L_x_73:
        /* <DEDUP_REMOVED lines=8> */
.L_x_76:
[----:B------:R-:W-:Y:S05]  /*3f80*/  BSYNC B1 ;  /* 0x0000000000017941 */ /* 0x000fea0003800000 */
.L_x_75:
        /* <DEDUP_REMOVED lines=8> */
.L_x_78:
[----:B------:R-:W-:Y:S05]  /*4010*/  BSYNC B1 ;  /* 0x0000000000017941 */ /* 0x000fea0003800000 */
.L_x_77:
        /* <DEDUP_REMOVED lines=14> */
.L_x_80:
[----:B------:R-:W-:Y:S05]  /*4100*/  BSYNC B1 ;  /* 0x0000000000017941 */ /* 0x000fea0003800000 */
.L_x_79:
        /* <DEDUP_REMOVED lines=8> */
.L_x_82:
[----:B------:R-:W-:Y:S05]  /*4190*/  BSYNC B1 ;  /* 0x0000000000017941 */ /* 0x000fea0003800000 */
.L_x_81:
        /* <DEDUP_REMOVED lines=8> */
.L_x_84:
[----:B------:R-:W-:Y:S05]  /*4220*/  BSYNC B1 ;  /* 0x0000000000017941 */ /* 0x000fea0003800000 */
.L_x_83:
        /* <DEDUP_REMOVED lines=8> */
.L_x_86:
[----:B------:R-:W-:Y:S05]  /*42b0*/  BSYNC B1 ;  /* 0x0000000000017941 */ /* 0x000fea0003800000 */
.L_x_85:
        /* <DEDUP_REMOVED lines=14> */
.L_x_88:
[----:B------:R-:W-:Y:S05]  /*43a0*/  BSYNC B1 ;  /* 0x0000000000017941 */ /* 0x000fea0003800000 */
.L_x_87:
        /* <DEDUP_REMOVED lines=8> */
.L_x_90:
[----:B------:R-:W-:Y:S05]  /*4430*/  BSYNC B1 ;  /* 0x0000000000017941 */ /* 0x000fea0003800000 */
.L_x_89:
        /* <DEDUP_REMOVED lines=8> */
.L_x_92:
[----:B------:R-:W-:Y:S05]  /*44c0*/  BSYNC B1 ;  /* 0x0000000000017941 */ /* 0x000fea0003800000 */
.L_x_91:
        /* <DEDUP_REMOVED lines=8> */
.L_x_94:
[----:B------:R-:W-:Y:S05]  /*4550*/  BSYNC B1 ;  /* 0x0000000000017941 */ /* 0x000fea0003800000 */
.L_x_93:
        /* <DEDUP_REMOVED lines=14> */
.L_x_96:
[----:B------:R-:W-:Y:S05]  /*4640*/  BSYNC B1 ;  /* 0x0000000000017941 */ /* 0x000fea0003800000 */
.L_x_95:
        /* <DEDUP_REMOVED lines=8> */
.L_x_98:
[----:B------:R-:W-:Y:S05]  /*46d0*/  BSYNC B1 ;  /* 0x0000000000017941 */ /* 0x000fea0003800000 */
.L_x_97:
        /* <DEDUP_REMOVED lines=8> */
.L_x_100:
[----:B------:R-:W-:Y:S05]  /*4760*/  BSYNC B1 ;  /* 0x0000000000017941 */ /* 0x000fea0003800000 */
.L_x_99:
        /* <DEDUP_REMOVED lines=8> */
.L_x_102:
[----:B------:R-:W-:Y:S05]  /*47f0*/  BSYNC B1 ;  /* 0x0000000000017941 */ /* 0x000fea0003800000 */
.L_x_101:
        /* <DEDUP_REMOVED lines=14> */
.L_x_104:
[----:B------:R-:W-:Y:S05]  /*48e0*/  BSYNC B1 ;  /* 0x0000000000017941 */ /* 0x000fea0003800000 */
.L_x_103:
        /* <DEDUP_REMOVED lines=8> */
.L_x_106:
[----:B------:R-:W-:Y:S05]  /*4970*/  BSYNC B1 ;  /* 0x0000000000017941 */ /* 0x000fea0003800000 */
.L_x_105:
        /* <DEDUP_REMOVED lines=8> */
.L_x_108:
[----:B------:R-:W-:Y:S05]  /*4a00*/  BSYNC B1 ;  /* 0x0000000000017941 */ /* 0x000fea0003800000 */
.L_x_107:
        /* <DEDUP_REMOVED lines=8> */
.L_x_110:
[----:B------:R-:W-:Y:S05]  /*4a90*/  BSYNC B1 ;  /* 0x0000000000017941 */ /* 0x000fea0003800000 */
.L_x_109:
        /* <DEDUP_REMOVED lines=14> */
.L_x_112:
[----:B------:R-:W-:Y:S05]  /*4b80*/  BSYNC B1 ;  /* 0x0000000000017941 */ /* 0x000fea0003800000 */
.L_x_111:
        /* <DEDUP_REMOVED lines=8> */
.L_x_114:
[----:B------:R-:W-:Y:S05]  /*4c10*/  BSYNC B1 ;  /* 0x0000000000017941 */ /* 0x000fea0003800000 */
.L_x_113:
        /* <DEDUP_REMOVED lines=8> */
.L_x_116:
[----:B------:R-:W-:Y:S05]  /*4ca0*/  BSYNC B1 ;  /* 0x0000000000017941 */ /* 0x000fea0003800000 */
.L_x_115:
[----:B-1----:R-:W2:Y:S01]  /*4cb0*/  LDL.LU R12, [R1+0xa0] ;  /* 0x0000a000010c7983 */ /* 0x002ea20000300800 */
[----:B------:R-:W-:Y:S01]  /*4cc0*/  BSSY B1, `(.L_x_117) ;  /* 0x0000007000017945 */ /* 0x000fe20003800000 */
[----:B--2---:R-:W-:-:S05]  /*4cd0*/  @!P5 IMAD R13, R12, R17, R6 ;  /* 0x000000110c0dd224 */ /* 0x004fca00078e0206 */
[----:B------:R1:W-:Y:S01]  /*4ce0*/  @!P5 STG.E.U8 desc[UR52][R2.64+0x50], R13 ;  /* 0x0000500d0200d986 */ /* 0x0003e2000c101134 */
[----:B------:R-:W-:Y:S05]  /*4cf0*/  @P4 BRA `(.L_x_118) ;  /* 0x00000000000c4947 */ /* 0x000fea0003800000 */
[----:B------:R-:W1:Y:S02]  /*4d00*/  LDG.E.U8 R16, desc[UR52][R10.64+0x51] ;  /* 0x000051340a107981 */ /* 0x000e64000c1e1100 */
[----:B-1----:R-:W-:-:S05]  /*4d10*/  PRMT R13, R16, 0x8880, RZ ;  /* 0x00008880100d7816 */ /* 0x002fca00000000ff */
[----:B------:R-:W-:-:S07]  /*4d20*/  IMAD R6, R13, R18, RZ ;  /* 0x000000120d067224 */ /* 0x000fce00078e02ff */
.L_x_118:
[----:B------:R-:W-:Y:S05]  /*4d30*/  BSYNC B1 ;  /* 0x0000000000017941 */ /* 0x000fea0003800000 */
.L_x_117:
[----:B------:R-:W1:Y:S01]  /*4d40*/  LDL.LU R12, [R1+0xa4] ;  /* 0x0000a400010c7983 */ /* 0x000e620000300800 */
[C---:B------:R-:W-:Y:S01]  /*4d50*/  ISETP.LT.OR P3, PT, R0.reuse, 0x9, !P3 ;  /* 0x000000090000780c */ /* 0x040fe20005f61670 */
[----:B------:R-:W-:Y:S01]  /*4d60*/  BSSY B1, `(.L_x_119) ;  /* 0x000000c000017945 */ /* 0x000fe20003800000 */
[C---:B------:R-:W-:Y:S02]  /*4d70*/  ISETP.GE.AND P1, PT, R7.reuse, 0x59, PT ;  /* 0x000000590700780c */ /* 0x040fe40003f26270 */
[----:B------:R-:W-:Y:S02]  /*4d80*/  ISETP.GE.AND P0, PT, R7, 0x5a, PT ;  /* 0x0000005a0700780c */ /* 0x000fe40003f06270 */
[C---:B------:R-:W-:Y:S02]  /*4d90*/  ISETP.LT.OR P2, PT, R0.reuse, 0x9, !P2 ;  /* 0x000000090000780c */ /* 0x040fe40005741670 */
[----:B------:R-:W-:Y:S01]  /*4da0*/  ISETP.LT.OR P5, PT, R0, 0x1, !P1 ;  /* 0x000000010000780c */ /* 0x000fe20004fa1670 */
[----:B-1----:R-:W-:-:S05]  /*4db0*/  @!P4 IMAD R13, R12, R17, R6 ;  /* 0x000000110c0dc224 */ /* 0x002fca00078e0206 */
[----:B------:R1:W-:Y:S01]  /*4dc0*/  @!P4 STG.E.U8 desc[UR52][R2.64+0x51], R13 ;  /* 0x0000510d0200c986 */ /* 0x0003e2000c101134 */
[----:B------:R-:W-:Y:S01]  /*4dd0*/  ISETP.LT.OR P4, PT, R0, 0x1, !P0 ;  /* 0x000000010000780c */ /* 0x000fe20004781670 */
[----:B------:R-:W-:-:S12]  /*4de0*/  @P3 BRA `(.L_x_120) ;  /* 0x00000000000c3947 */ /* 0x000fd80003800000 */
[----:B------:R-:W1:Y:S02]  /*4df0*/  LDG.E.U8 R16, desc[UR52][R8.64+0x50] ;  /* 0x0000503408107981 */ /* 0x000e64000c1e1100 */
[----:B-1----:R-:W-:-:S05]  /*4e00*/  PRMT R13, R16, 0x8880, RZ ;  /* 0x00008880100d7816 */ /* 0x002fca00000000ff */
[----:B------:R-:W-:-:S07]  /*4e10*/  IMAD R6, R13, R18, RZ ;  /* 0x000000120d067224 */ /* 0x000fce00078e02ff */
.L_x_120:
[----:B------:R-:W-:Y:S05]  /*4e20*/  BSYNC B1 ;  /* 0x0000000000017941 */ /* 0x000fea0003800000 */
.L_x_119:
[----:B------:R-:W1:Y:S01]  /*4e30*/  LDL.LU R12, [R1+0xa8] ;  /* 0x0000a800010c7983 */ /* 0x000e620000300800 */
[----:B------:R-:W-:Y:S01]  /*4e40*/  BSSY B1, `(.L_x_121) ;  /* 0x0000007000017945 */ /* 0x000fe20003800000 */
[----:B-1----:R-:W-:-:S05]  /*4e50*/  @!P3 IMAD R13, R12, R17, R6 ;  /* 0x000000110c0db224 */ /* 0x002fca00078e0206 */
[----:B------:R1:W-:Y:S01]  /*4e60*/  @!P3 STG.E.U8 desc[UR52][R4.64+0x50], R13 ;  /* 0x0000500d0400b986 */ /* 0x0003e2000c101134 */
[----:B------:R-:W-:Y:S05]  /*4e70*/  @P2 BRA `(.L_x_122) ;  /* 0x00000000000c2947 */ /* 0x000fea0003800000 */
[----:B------:R-:W1:Y:S02]  /*4e80*/  LDG.E.U8 R16, desc[UR52][R8.64+0x51] ;  /* 0x0000513408107981 */ /* 0x000e64000c1e1100 */
[----:B-1----:R-:W-:-:S05]  /*4e90*/  PRMT R13, R16, 0x8880, RZ ;  /* 0x00008880100d7816 */ /* 0x002fca00000000ff */
[----:B------:R-:W-:-:S07]  /*4ea0*/  IMAD R6, R13, R18, RZ ;  /* 0x000000120d067224 */ /* 0x000fce00078e02ff */
.L_x_122:
[----:B------:R-:W-:Y:S05]  /*4eb0*/  BSYNC B1 ;  /* 0x0000000000017941 */ /* 0x000fea0003800000 */
.L_x_121:
        /* <DEDUP_REMOVED lines=8> */
.L_x_124:
[----:B------:R-:W-:Y:S05]  /*4f40*/  BSYNC B1 ;  /* 0x0000000000017941 */ /* 0x000fea0003800000 */
.L_x_123:
        /* <DEDUP_REMOVED lines=8> */
.L_x_126:
[----:B------:R-:W-:Y:S05]  /*4fd0*/  BSYNC B1 ;  /* 0x0000000000017941 */ /* 0x000fea0003800000 */
.L_x_125:
        /* <DEDUP_REMOVED lines=14> */
.L_x_128:
[----:B------:R-:W-:Y:S05]  /*50c0*/  BSYNC B1 ;  /* 0x0000000000017941 */ /* 0x000fea0003800000 */
.L_x_127:
        /* <DEDUP_REMOVED lines=8> */
.L_x_130:
[----:B------:R-:W-:Y:S05]  /*5150*/  BSYNC B1 ;  /* 0x0000000000017941 */ /* 0x000fea0003800000 */
.L_x_129:
        /* <DEDUP_REMOVED lines=8> */
.L_x_132:
[----:B------:R-:W-:Y:S05]  /*51e0*/  BSYNC B1 ;  /* 0x0000000000017941 */ /* 0x000fea0003800000 */
.L_x_131:
        /* <DEDUP_REMOVED lines=8> */
.L_x_134:
[----:B------:R-:W-:Y:S05]  /*5270*/  BSYNC B1 ;  /* 0x0000000000017941 */ /* 0x000fea0003800000 */
.L_x_133:
        /* <DEDUP_REMOVED lines=14> */
.L_x_136:
[----:B------:R-:W-:Y:S05]  /*5360*/  BSYNC B1 ;  /* 0x0000000000017941 */ /* 0x000fea0003800000 */
.L_x_135:
        /* <DEDUP_REMOVED lines=8> */
.L_x_138:
[----:B------:R-:W-:Y:S05]  /*53f0*/  BSYNC B1 ;  /* 0x0000000000017941 */ /* 0x000fea0003800000 */
.L_x_137:
        /* <DEDUP_REMOVED lines=8> */
.L_x_140:
[----:B------:R-:W-:Y:S05]  /*5480*/  BSYNC B1 ;  /* 0x0000000000017941 */ /* 0x000fea0003800000 */
.L_x_139:
        /* <DEDUP_REMOVED lines=8> */
.L_x_142:
[----:B------:R-:W-:Y:S05]  /*5510*/  BSYNC B1 ;  /* 0x0000000000017941 */ /* 0x000fea0003800000 */
.L_x_141:
        /* <DEDUP_REMOVED lines=14> */
.L_x_144:
[----:B------:R-:W-:Y:S05]  /*5600*/  BSYNC B1 ;  /* 0x0000000000017941 */ /* 0x000fea0003800000 */
.L_x_143:
        /* <DEDUP_REMOVED lines=8> */
.L_x_146:
[----:B------:R-:W-:Y:S05]  /*5690*/  BSYNC B1 ;  /* 0x0000000000017941 */ /* 0x000fea0003800000 */
.L_x_145:
        /* <DEDUP_REMOVED lines=8> */
.L_x_148:
[----:B------:R-:W-:Y:S05]  /*5720*/  BSYNC B1 ;  /* 0x0000000000017941 */ /* 0x000fea0003800000 */
.L_x_147:
        /* <DEDUP_REMOVED lines=8> */
.L_x_150:
[----:B------:R-:W-:Y:S05]  /*57b0*/  BSYNC B1 ;  /* 0x0000000000017941 */ /* 0x000fea0003800000 */
.L_x_149:
        /* <DEDUP_REMOVED lines=14> */
.L_x_152:
[----:B------:R-:W-:Y:S05]  /*58a0*/  BSYNC B1 ;  /* 0x0000000000017941 */ /* 0x000fea0003800000 */
.L_x_151:
        /* <DEDUP_REMOVED lines=8> */
.L_x_154:
[----:B------:R-:W-:Y:S05]  /*5930*/  BSYNC B1 ;  /* 0x0000000000017941 */ /* 0x000fea0003800000 */
.L_x_153:
        /* <DEDUP_REMOVED lines=8> */
.L_x_156:
[----:B------:R-:W-:Y:S05]  /*59c0*/  BSYNC B1 ;  /* 0x0000000000017941 */ /* 0x000fea0003800000 */
.L_x_155:
        /* <DEDUP_REMOVED lines=8> */
.L_x_158:
[----:B------:R-:W-:Y:S05]  /*5a50*/  BSYNC B1 ;  /* 0x0000000000017941 */ /* 0x000fea0003800000 */
.L_x_157:
        /* <DEDUP_REMOVED lines=14> */
.L_x_160:
[----:B------:R-:W-:Y:S05]  /*5b40*/  BSYNC B1 ;  /* 0x0000000000017941 */ /* 0x000fea0003800000 */
.L_x_159:
        /* <DEDUP_REMOVED lines=8> */
.L_x_162:
[----:B------:R-:W-:Y:S05]  /*5bd0*/  BSYNC B1 ;  /* 0x0000000000017941 */ /* 0x000fea0003800000 */
.L_x_161:
        /* <DEDUP_REMOVED lines=8> */
.L_x_164:
[----:B------:R-:W-:Y:S05]  /*5c60*/  BSYNC B1 ;  /* 0x0000000000017941 */ /* 0x000fea0003800000 */
.L_x_163:
        /* <DEDUP_REMOVED lines=8> */
.L_x_166:
[----:B------:R-:W-:Y:S05]  /*5cf0*/  BSYNC B1 ;  /* 0x0000000000017941 */ /* 0x000fea0003800000 */
.L_x_165:
        /* <DEDUP_REMOVED lines=14> */
.L_x_168:
[----:B------:R-:W-:Y:S05]  /*5de0*/  BSYNC B1 ;  /* 0x0000000000017941 */ /* 0x000fea0003800000 */
.L_x_167:
        /* <DEDUP_REMOVED lines=8> */
.L_x_170:
[----:B------:R-:W-:Y:S05]  /*5e70*/  BSYNC B1 ;  /* 0x0000000000017941 */ /* 0x000fea0003800000 */
.L_x_169:
        /* <DEDUP_REMOVED lines=8> */
.L_x_172:
[----:B------:R-:W-:Y:S05]  /*5f00*/  BSYNC B1 ;  /* 0x0000000000017941 */ /* 0x000fea0003800000 */
.L_x_171:
        /* <DEDUP_REMOVED lines=8> */
.L_x_174:
[----:B------:R-:W-:Y:S05]  /*5f90*/  BSYNC B1 ;  /* 0x0000000000017941 */ /* 0x000fea0003800000 */
.L_x_173:
        /* <DEDUP_REMOVED lines=14> */
.L_x_176:
[----:B------:R-:W-:Y:S05]  /*6080*/  BSYNC B1 ;  /* 0x0000000000017941 */ /* 0x000fea0003800000 */
.L_x_175:
        /* <DEDUP_REMOVED lines=8> */
.L_x_178:
[----:B------:R-:W-:Y:S05]  /*6110*/  BSYNC B1 ;  /* 0x0000000000017941 */ /* 0x000fea0003800000 */
.L_x_177:
        /* <DEDUP_REMOVED lines=8> */
.L_x_180:
[----:B------:R-:W-:Y:S05]  /*61a0*/  BSYNC B1 ;  /* 0x0000000000017941 */ /* 0x000fea0003800000 */
.L_x_179:
        /* <DEDUP_REMOVED lines=8> */
.L_x_182:
[----:B------:R-:W-:Y:S05]  /*6230*/  BSYNC B1 ;  /* 0x0000000000017941 */ /* 0x000fea0003800000 */
.L_x_181:
        /* <DEDUP_REMOVED lines=14> */
.L_x_184:
[----:B------:R-:W-:Y:S05]  /*6320*/  BSYNC B1 ;  /* 0x0000000000017941 */ /* 0x000fea0003800000 */
.L_x_183:
        /* <DEDUP_REMOVED lines=8> */
.L_x_186:
[----:B------:R-:W-:Y:S05]  /*63b0*/  BSYNC B1 ;  /* 0x0000000000017941 */ /* 0x000fea0003800000 */
.L_x_185:
        /* <DEDUP_REMOVED lines=8> */
.L_x_188:
[----:B------:R-:W-:Y:S05]  /*6440*/  BSYNC B1 ;  /* 0x0000000000017941 */ /* 0x000fea0003800000 */
.L_x_187:
        /* <DEDUP_REMOVED lines=8> */
.L_x_190:
[----:B------:R-:W-:Y:S05]  /*64d0*/  BSYNC B1 ;  /* 0x0000000000017941 */ /* 0x000fea0003800000 */
.L_x_189:
        /* <DEDUP_REMOVED lines=14> */
.L_x_192:
[----:B------:R-:W-:Y:S05]  /*65c0*/  BSYNC B1 ;  /* 0x0000000000017941 */ /* 0x000fea0003800000 */
.L_x_191:
        /* <DEDUP_REMOVED lines=8> */
.L_x_194:
[----:B------:R-:W-:Y:S05]  /*6650*/  BSYNC B1 ;  /* 0x0000000000017941 */ /* 0x000fea0003800000 */
.L_x_193:
        /* <DEDUP_REMOVED lines=8> */
.L_x_196:
[----:B------:R-:W-:Y:S05]  /*66e0*/  BSYNC B1 ;  /* 0x0000000000017941 */ /* 0x000fea0003800000 */
.L_x_195:
        /* <DEDUP_REMOVED lines=8> */
.L_x_198:
[----:B------:R-:W-:Y:S05]  /*6770*/  BSYNC B1 ;  /* 0x0000000000017941 */ /* 0x000fea0003800000 */
.L_x_197:
        /* <DEDUP_REMOVED lines=14> */
.L_x_200:
[----:B------:R-:W-:Y:S05]  /*6860*/  BSYNC B1 ;  /* 0x0000000000017941 */ /* 0x000fea0003800000 */
.L_x_199:
        /* <DEDUP_REMOVED lines=8> */
.L_x_202:
[----:B------:R-:W-:Y:S05]  /*68f0*/  BSYNC B1 ;  /* 0x0000000000017941 */ /* 0x000fea0003800000 */
.L_x_201:
        /* <DEDUP_REMOVED lines=8> */
.L_x_204:
[----:B------:R-:W-:Y:S05]  /*6980*/  BSYNC B1 ;  /* 0x0000000000017941 */ /* 0x000fea0003800000 */
.L_x_203:
        /* <DEDUP_REMOVED lines=8> */
.L_x_206:
[----:B------:R-:W-:Y:S05]  /*6a10*/  BSYNC B1 ;  /* 0x0000000000017941 */ /* 0x000fea0003800000 */
.L_x_205:
        /* <DEDUP_REMOVED lines=14> */
.L_x_208:
[----:B------:R-:W-:Y:S05]  /*6b00*/  BSYNC B1 ;  /* 0x0000000000017941 */ /* 0x000fea0003800000 */
.L_x_207:
        /* <DEDUP_REMOVED lines=8> */
.L_x_210:
[----:B------:R-:W-:Y:S05]  /*6b90*/  BSYNC B1 ;  /* 0x0000000000017941 */ /* 0x000fea0003800000 */
.L_x_209:
        /* <DEDUP_REMOVED lines=8> */
.L_x_212:
[----:B------:R-:W-:Y:S05]  /*6c20*/  BSYNC B1 ;  /* 0x0000000000017941 */ /* 0x000fea0003800000 */
.L_x_211:
        /* <DEDUP_REMOVED lines=8> */
.L_x_214:
[----:B------:R-:W-:Y:S05]  /*6cb0*/  BSYNC B1 ;  /* 0x0000000000017941 */ /* 0x000fea0003800000 */
.L_x_213:
        /* <DEDUP_REMOVED lines=14> */
.L_x_216:
[----:B------:R-:W-:Y:S05]  /*6da0*/  BSYNC B1 ;  /* 0x0000000000017941 */ /* 0x000fea0003800000 */
.L_x_215:
        /* <DEDUP_REMOVED lines=8> */
.L_x_218:
[----:B------:R-:W-:Y:S05]  /*6e30*/  BSYNC B1 ;  /* 0x0000000000017941 */ /* 0x000fea0003800000 */
.L_x_217:
        /* <DEDUP_REMOVED lines=8> */
.L_x_220:
[----:B------:R-:W-:Y:S05]  /*6ec0*/  BSYNC B1 ;  /* 0x0000000000017941 */ /* 0x000fea0003800000 */
.L_x_219:
        /* <DEDUP_REMOVED lines=8> */
.L_x_222:
[----:B------:R-:W-:Y:S05]  /*6f50*/  BSYNC B1 ;  /* 0x0000000000017941 */ /* 0x000fea0003800000 */
.L_x_221:
        /* <DEDUP_REMOVED lines=14> */
.L_x_224:
[----:B------:R-:W-:Y:S05]  /*7040*/  BSYNC B1 ;  /* 0x0000000000017941 */ /* 0x000fea0003800000 */
.L_x_223:
        /* <DEDUP_REMOVED lines=8> */
.L_x_226:
[----:B------:R-:W-:Y:S05]  /*70d0*/  BSYNC B1 ;  /* 0x0000000000017941 */ /* 0x000fea0003800000 */
.L_x_225:
        /* <DEDUP_REMOVED lines=8> */
.L_x_228:
[----:B------:R-:W-:Y:S05]  /*7160*/  BSYNC B1 ;  /* 0x0000000000017941 */ /* 0x000fea0003800000 */
.L_x_227:
        /* <DEDUP_REMOVED lines=8> */
.L_x_230:
[----:B------:R-:W-:Y:S05]  /*71f0*/  BSYNC B1 ;  /* 0x0000000000017941 */ /* 0x000fea0003800000 */
.L_x_229:
        /* <DEDUP_REMOVED lines=14> */
.L_x_232:
[----:B------:R-:W-:Y:S05]  /*72e0*/  BSYNC B1 ;  /* 0x0000000000017941 */ /* 0x000fea0003800000 */
.L_x_231:
        /* <DEDUP_REMOVED lines=8> */
.L_x_234:
[----:B------:R-:W-:Y:S05]  /*7370*/  BSYNC B1 ;  /* 0x0000000000017941 */ /* 0x000fea0003800000 */
.L_x_233:
        /* <DEDUP_REMOVED lines=8> */
.L_x_236:
[----:B------:R-:W-:Y:S05]  /*7400*/  BSYNC B1 ;  /* 0x0000000000017941 */ /* 0x000fea0003800000 */
.L_x_235:
        /* <DEDUP_REMOVED lines=8> */
.L_x_238:
[----:B------:R-:W-:Y:S05]  /*7490*/  BSYNC B1 ;  /* 0x0000000000017941 */ /* 0x000fea0003800000 */
.L_x_237:
        /* <DEDUP_REMOVED lines=14> */
.L_x_240:
[----:B------:R-:W-:Y:S05]  /*7580*/  BSYNC B1 ;  /* 0x0000000000017941 */ /* 0x000fea0003800000 */
.L_x_239:
        /* <DEDUP_REMOVED lines=8> */
.L_x_242:
[----:B------:R-:W-:Y:S05]  /*7610*/  BSYNC B1 ;  /* 0x0000000000017941 */ /* 0x000fea0003800000 */
.L_x_241:
        /* <DEDUP_REMOVED lines=8> */
.L_x_244:
[----:B------:R-:W-:Y:S05]  /*76a0*/  BSYNC B1 ;  /* 0x0000000000017941 */ /* 0x000fea0003800000 */
.L_x_243:
        /* <DEDUP_REMOVED lines=8> */
.L_x_246:
[----:B------:R-:W-:Y:S05]  /*7730*/  BSYNC B1 ;  /* 0x0000000000017941 */ /* 0x000fea0003800000 */
.L_x_245:
        /* <DEDUP_REMOVED lines=14> */
.L_x_248:
[----:B------:R-:W-:Y:S05]  /*7820*/  BSYNC B1 ;  /* 0x0000000000017941 */ /* 0x000fea0003800000 */
.L_x_247:
        /* <DEDUP_REMOVED lines=8> */
.L_x_250:
[----:B------:R-:W-:Y:S05]  /*78b0*/  BSYNC B1 ;  /* 0x0000000000017941 */ /* 0x000fea0003800000 */
.L_x_249:
        /* <DEDUP_REMOVED lines=8> */
.L_x_252:
[----:B------:R-:W-:Y:S05]  /*7940*/  BSYNC B1 ;  /* 0x0000000000017941 */ /* 0x000fea0003800000 */
.L_x_251:
        /* <DEDUP_REMOVED lines=8> */
.L_x_254:
[----:B------:R-:W-:Y:S05]  /*79d0*/  BSYNC B1 ;  /* 0x0000000000017941 */ /* 0x000fea0003800000 */
.L_x_253:
        /* <DEDUP_REMOVED lines=14> */
.L_x_256:
[----:B------:R-:W-:Y:S05]  /*7ac0*/  BSYNC B1 ;  /* 0x0000000000017941 */ /* 0x000fea0003800000 */
.L_x_255:
        /* <DEDUP_REMOVED lines=8> */
.L_x_258:
[----:B------:R-:W-:Y:S05]  /*7b50*/  BSYNC B1 ;  /* 0x0000000000017941 */ /* 0x000fea0003800000 */
.L_x_257:
        /* <DEDUP_REMOVED lines=8> */
.L_x_260:
[----:B------:R-:W-:Y:S05]  /*7be0*/  BSYNC B1 ;  /* 0x0000000000017941 */ /* 0x000fea0003800000 */
.L_x_259:
        /* <DEDUP_REMOVED lines=8> */
.L_x_262:
[----:B------:R-:W-:Y:S05]  /*7c70*/  BSYNC B1 ;  /* 0x0000000000017941 */ /* 0x000fea0003800000 */
.L_x_261:
        /* <DEDUP_REMOVED lines=14> */
.L_x_264:
[----:B------:R-:W-:Y:S05]  /*7d60*/  BSYNC B1 ;  /* 0x0000000000017941 */ /* 0x000fea0003800000 */
.L_x_263:
        /* <DEDUP_REMOVED lines=8> */
.L_x_266:
[----:B------:R-:W-:Y:S05]  /*7df0*/  BSYNC B1 ;  /* 0x0000000000017941 */ /* 0x000fea0003800000 */
.L_x_265:
        /* <DEDUP_REMOVED lines=8> */
.L_x_268:
[----:B------:R-:W-:Y:S05]  /*7e80*/  BSYNC B1 ;  /* 0x0000000000017941 */ /* 0x000fea0003800000 */
.L_x_267:
        /* <DEDUP_REMOVED lines=8> */
.L_x_270:
[----:B------:R-:W-:Y:S05]  /*7f10*/  BSYNC B1 ;  /* 0x0000000000017941 */ /* 0x000fea0003800000 */
.L_x_269:
        /* <DEDUP_REMOVED lines=14> */
.L_x_272:
[----:B------:R-:W-:Y:S05]  /*8000*/  BSYNC B1 ;  /* 0x0000000000017941 */ /* 0x000fea0003800000 */
.L_x_271:
        /* <DEDUP_REMOVED lines=8> */
.L_x_274:
[----:B------:R-:W-:Y:S05]  /*8090*/  BSYNC B1 ;  /* 0x0000000000017941 */ /* 0x000fea0003800000 */
.L_x_273:
        /* <DEDUP_REMOVED lines=8> */
.L_x_276:
[----:B------:R-:W-:Y:S05]  /*8120*/  BSYNC B1 ;  /* 0x0000000000017941 */ /* 0x000fea0003800000 */
.L_x_275:
        /* <DEDUP_REMOVED lines=8> */
.L_x_278:
[----:B------:R-:W-:Y:S05]  /*81b0*/  BSYNC B1 ;  /* 0x0000000000017941 */ /* 0x000fea0003800000 */
.L_x_277:
        /* <DEDUP_REMOVED lines=14> */
.L_x_280:
[----:B------:R-:W-:Y:S05]  /*82a0*/  BSYNC B1 ;  /* 0x0000000000017941 */ /* 0x000fea0003800000 */
.L_x_279:
        /* <DEDUP_REMOVED lines=8> */
.L_x_282:
[----:B------:R-:W-:Y:S05]  /*8330*/  BSYNC B1 ;  /* 0x0000000000017941 */ /* 0x000fea0003800000 */
.L_x_281:
        /* <DEDUP_REMOVED lines=8> */
.L_x_284:
[----:B------:R-:W-:Y:S05]  /*83c0*/  BSYNC B1 ;  /* 0x0000000000017941 */ /* 0x000fea0003800000 */
.L_x_283:
        /* <DEDUP_REMOVED lines=8> */
.L_x_286:
[----:B------:R-:W-:Y:S05]  /*8450*/  BSYNC B1 ;  /* 0x0000000000017941 */ /* 0x000fea0003800000 */
.L_x_285:
        /* <DEDUP_REMOVED lines=14> */
.L_x_288:
[----:B------:R-:W-:Y:S05]  /*8540*/  BSYNC B1 ;  /* 0x0000000000017941 */ /* 0x000fea0003800000 */
.L_x_287:
        /* <DEDUP_REMOVED lines=8> */
.L_x_290:
[----:B------:R-:W-:Y:S05]  /*85d0*/  BSYNC B1 ;  /* 0x0000000000017941 */ /* 0x000fea0003800000 */
.L_x_289:
        /* <DEDUP_REMOVED lines=8> */
.L_x_292:
[----:B------:R-:W-:Y:S05]  /*8660*/  BSYNC B1 ;  /* 0x0000000000017941 */ /* 0x000fea0003800000 */
.L_x_291:
[----:B-1----:R-:W-:Y:S01]  /*8670*/  @!P5 IMAD R13, R24, R17, R6 ;  /* 0x00000011180dd224 */ /* 0x002fe200078e0206 */
[----:B------:R-:W-:Y:S04]  /*8680*/  BSSY B1, `(.L_x_293) ;  /* 0x0000006000017945 */ /* 0x000fe80003800000 */
[----:B------:R1:W-:Y:S01]  /*8690*/  @!P5 STG.E.U8 desc[UR52][R2.64+0x100], R13 ;  /* 0x0001000d0200d986 */ /* 0x0003e2000c101134 */
[----:B------:R-:W-:Y:S05]  /*86a0*/  @P4 BRA `(.L_x_294) ;  /* 0x00000000000c4947 */ /* 0x000fea0003800000 */
[----:B------:R-:W1:Y:S02]  /*86b0*/  LDG.E.U8 R16, desc[UR52][R10.64+0x101] ;  /* 0x000101340a107981 */ /* 0x000e64000c1e1100 */
[----:B-1----:R-:W-:-:S05]  /*86c0*/  PRMT R13, R16, 0x8880, RZ ;  /* 0x00008880100d7816 */ /* 0x002fca00000000ff */
[----:B------:R-:W-:-:S07]  /*86d0*/  IMAD R6, R13, R18, RZ ;  /* 0x000000120d067224 */ /* 0x000fce00078e02ff */
.L_x_294:
[----:B------:R-:W-:Y:S05]  /*86e0*/  BSYNC B1 ;  /* 0x0000000000017941 */ /* 0x000fea0003800000 */
.L_x_293:
[C---:B------:R-:W-:Y:S01]  /*86f0*/  ISETP.LT.OR P3, PT, R0.reuse, 0x9, !P3 ;  /* 0x000000090000780c */ /* 0x040fe20005f61670 */
[----:B------:R-:W-:Y:S01]  /*8700*/  @!P4 IMAD R25, R25, R17, R6 ;  /* 0x000000111919c224 */ /* 0x000fe200078e0206 */
[C---:B------:R-:W-:Y:S01]  /*8710*/  ISETP.GE.AND P1, PT, R7.reuse, 0x109, PT ;  /* 0x000001090700780c */ /* 0x040fe20003f26270 */
[----:B------:R-:W-:Y:S01]  /*8720*/  BSSY B1, `(.L_x_295) ;  /* 0x000000a000017945 */ /* 0x000fe20003800000 */
[----:B------:R-:W-:Y:S02]  /*8730*/  ISETP.GE.AND P0, PT, R7, 0x10a, PT ;  /* 0x0000010a0700780c */ /* 0x000fe40003f06270 */
[----:B------:R2:W-:Y:S01]  /*8740*/  @!P4 STG.E.U8 desc[UR52][R2.64+0x101], R25 ;  /* 0x000101190200c986 */ /* 0x0005e2000c101134 */
[C---:B------:R-:W-:Y:S02]  /*8750*/  ISETP.LT.OR P2, PT, R0.reuse, 0x9, !P2 ;  /* 0x000000090000780c */ /* 0x040fe40005741670 */
[C---:B------:R-:W-:Y:S02]  /*8760*/  ISETP.LT.OR P5, PT, R0.reuse, 0x1, !P1 ;  /* 0x000000010000780c */ /* 0x040fe40004fa1670 */
[----:B------:R-:W-:-:S02]  /*8770*/  ISETP.LT.OR P4, PT, R0, 0x1, !P0 ;  /* 0x000000010000780c */ /* 0x000fc40004781670 */
[----:B------:R-:W-:Y:S11]  /*8780*/  @P3 BRA `(.L_x_296) ;  /* 0x00000000000c3947 */ /* 0x000ff60003800000 */
[----:B------:R-:W1:Y:S02]  /*8790*/  LDG.E.U8 R16, desc[UR52][R8.64+0x100] ;  /* 0x0001003408107981 */ /* 0x000e64000c1e1100 */
[----:B-1----:R-:W-:-:S05]  /*87a0*/  PRMT R13, R16, 0x8880, RZ ;  /* 0x00008880100d7816 */ /* 0x002fca00000000ff */
[----:B------:R-:W-:-:S07]  /*87b0*/  IMAD R6, R13, R18, RZ ;  /* 0x000000120d067224 */ /* 0x000fce00078e02ff */
.L_x_296:
[----:B------:R-:W-:Y:S05]  /*87c0*/  BSYNC B1 ;  /* 0x0000000000017941 */ /* 0x000fea0003800000 */
.L_x_295:
[----:B-1----:R-:W-:Y:S01]  /*87d0*/  @!P3 IMAD R13, R26, R17, R6 ;  /* 0x000000111a0db224 */ /* 0x002fe200078e0206 */
[----:B------:R-:W-:Y:S04]  /*87e0*/  BSSY B1, `(.L_x_297) ;  /* 0x0000006000017945 */ /* 0x000fe80003800000 */
[----:B------:R1:W-:Y:S01]  /*87f0*/  @!P3 STG.E.U8 desc[UR52][R4.64+0x100], R13 ;  /* 0x0001000d0400b986 */ /* 0x0003e2000c101134 */
[----:B------:R-:W-:Y:S05]  /*8800*/  @P2 BRA `(.L_x_298) ;  /* 0x00000000000c2947 */ /* 0x000fea0003800000 */
[----:B------:R-:W1:Y:S02]  /*8810*/  LDG.E.U8 R16, desc[UR52][R8.64+0x101] ;  /* 0x0001013408107981 */ /* 0x000e64000c1e1100 */
[----:B-1----:R-:W-:-:S05]  /*8820*/  PRMT R13, R16, 0x8880, RZ ;  /* 0x00008880100d7816 */ /* 0x002fca00000000ff */
[----:B------:R-:W-:-:S07]  /*8830*/  IMAD R6, R13, R18, RZ ;  /* 0x000000120d067224 */ /* 0x000fce00078e02ff */
.L_x_298:
[----:B------:R-:W-:Y:S05]  /*8840*/  BSYNC B1 ;  /* 0x0000000000017941 */ /* 0x000fea0003800000 */
.L_x_297:
[----:B------:R-:W-:Y:S01]  /*8850*/  @!P2 IMAD R27, R27, R17, R6 ;  /* 0x000000111b1ba224 */ /* 0x000fe200078e0206 */
[----:B------:R-:W-:Y:S04]  /*8860*/  BSSY B1, `(.L_x_299) ;  /* 0x0000006000017945 */ /* 0x000fe80003800000 */
[----:B------:R3:W-:Y:S01]  /*8870*/  @!P2 STG.E.U8 desc[UR52][R4.64+0x101], R27 ;  /* 0x0001011b0400a986 */ /* 0x0007e2000c101134 */
[----:B------:R-:W-:Y:S05]  /*8880*/  @P5 BRA `(.L_x_300) ;  /* 0x00000000000c5947 */ /* 0x000fea0003800000 */
[----:B------:R-:W1:Y:S02]  /*8890*/  LDG.E.U8 R16, desc[UR52][R10.64+0x108] ;  /* 0x000108340a107981 */ /* 0x000e64000c1e1100 */
[----:B-1----:R-:W-:-:S05]  /*88a0*/  PRMT R13, R16, 0x8880, RZ ;  /* 0x00008880100d7816 */ /* 0x002fca00000000ff */
[----:B------:R-:W-:-:S07]  /*88b0*/  IMAD R6, R13, R18, RZ ;  /* 0x000000120d067224 */ /* 0x000fce00078e02ff */
.L_x_300:
[----:B------:R-:W-:Y:S05]  /*88c0*/  BSYNC B1 ;  /* 0x0000000000017941 */ /* 0x000fea0003800000 */
.L_x_299:
[----:B-1----:R-:W-:Y:S01]  /*88d0*/  @!P5 IMAD R13, R28, R17, R6 ;  /* 0x000000111c0dd224 */ /* 0x002fe200078e0206 */
[----:B------:R-:W-:Y:S04]  /*88e0*/  BSSY B1, `(.L_x_301) ;  /* 0x0000006000017945 */ /* 0x000fe80003800000 */
[----:B------:R1:W-:Y:S01]  /*88f0*/  @!P5 STG.E.U8 desc[UR52][R2.64+0x108], R13 ;  /* 0x0001080d0200d986 */ /* 0x0003e2000c101134 */
[----:B------:R-:W-:Y:S05]  /*8900*/  @P4 BRA `(.L_x_302) ;  /* 0x00000000000c4947 */ /* 0x000fea0003800000 */
[----:B------:R-:W1:Y:S02]  /*8910*/  LDG.E.U8 R16, desc[UR52][R10.64+0x109] ;  /* 0x000109340a107981 */ /* 0x000e64000c1e1100 */
[----:B-1----:R-:W-:-:S05]  /*8920*/  PRMT R13, R16, 0x8880, RZ ;  /* 0x00008880100d7816 */ /* 0x002fca00000000ff */
[----:B------:R-:W-:-:S07]  /*8930*/  IMAD R6, R13, R18, RZ ;  /* 0x000000120d067224 */ /* 0x000fce00078e02ff */
.L_x_302:
[----:B------:R-:W-:Y:S05]  /*8940*/  BSYNC B1 ;  /* 0x0000000000017941 */ /* 0x000fea0003800000 */
.L_x_301:
        /* <DEDUP_REMOVED lines=13> */
.L_x_304:
[----:B------:R-:W-:Y:S05]  /*8a20*/  BSYNC B1 ;  /* 0x0000000000017941 */ /* 0x000fea0003800000 */
.L_x_303:
[----:B-1----:R-:W-:Y:S01]  /*8a30*/  @!P1 IMAD R13, R30, R17, R6 ;  /* 0x000000111e0d9224 */ /* 0x002fe200078e0206 */
[----:B------:R-:W-:Y:S04]  /*8a40*/  BSSY B1, `(.L_x_305) ;  /* 0x0000006000017945 */ /* 0x000fe80003800000 */
[----:B------:R1:W-:Y:S01]  /*8a50*/  @!P1 STG.E.U8 desc[UR52][R4.64+0x108], R13 ;  /* 0x0001080d04009986 */ /* 0x0003e2000c101134 */
[----:B------:R-:W-:Y:S05]  /*8a60*/  @P0 BRA `(.L_x_306) ;  /* 0x00000000000c0947 */ /* 0x000fea0003800000 */
[----:B------:R-:W1:Y:S02]  /*8a70*/  LDG.E.U8 R16, desc[UR52][R8.64+0x109] ;  /* 0x0001093408107981 */ /* 0x000e64000c1e1100 */
[----:B-1----:R-:W-:-:S05]  /*8a80*/  PRMT R13, R16, 0x8880, RZ ;  /* 0x00008880100d7816 */ /* 0x002fca00000000ff */
[----:B------:R-:W-:-:S07]  /*8a90*/  IMAD R6, R13, R18, RZ ;  /* 0x000000120d067224 */ /* 0x000fce00078e02ff */
.L_x_306:
[----:B------:R-:W-:Y:S05]  /*8aa0*/  BSYNC B1 ;  /* 0x0000000000017941 */ /* 0x000fea0003800000 */
.L_x_305:
[----:B------:R-:W-:Y:S01]  /*8ab0*/  @!P0 IMAD R31, R31, R17, R6 ;  /* 0x000000111f1f8224 */ /* 0x000fe200078e0206 */
[----:B------:R-:W-:Y:S04]  /*8ac0*/  BSSY B1, `(.L_x_307) ;  /* 0x0000006000017945 */ /* 0x000fe80003800000 */
[----:B------:R0:W-:Y:S01]  /*8ad0*/  @!P0 STG.E.U8 desc[UR52][R4.64+0x109], R31 ;  /* 0x0001091f04008986 */ /* 0x0001e2000c101134 */
[----:B------:R-:W-:Y:S05]  /*8ae0*/  @P5 BRA `(.L_x_308) ;  /* 0x00000000000c5947 */ /* 0x000fea0003800000 */
[----:B------:R-:W1:Y:S02]  /*8af0*/  LDG.E.U8 R16, desc[UR52][R10.64+0x110] ;  /* 0x000110340a107981 */ /* 0x000e64000c1e1100 */
[----:B-1----:R-:W-:-:S05]  /*8b00*/  PRMT R13, R16, 0x8880, RZ ;  /* 0x00008880100d7816 */ /* 0x002fca00000000ff */
[----:B------:R-:W-:-:S07]  /*8b10*/  IMAD R6, R13, R18, RZ ;  /* 0x000000120d067224 */ /* 0x000fce00078e02ff */
.L_x_308:
[----:B------:R-:W-:Y:S05]  /*8b20*/  BSYNC B1 ;  /* 0x0000000000017941 */ /* 0x000fea0003800000 */
.L_x_307:
[----:B-1----:R-:W-:Y:S01]  /*8b30*/  @!P5 IMAD R13, R32, R17, R6 ;  /* 0x00000011200dd224 */ /* 0x002fe200078e0206 */
[----:B------:R-:W-:Y:S04]  /*8b40*/  BSSY B1, `(.L_x_309) ;  /* 0x0000006000017945 */ /* 0x000fe80003800000 */
[----:B------:R1:W-:Y:S01]  /*8b50*/  @!P5 STG.E.U8 desc[UR52][R2.64+0x110], R13 ;  /* 0x0001100d0200d986 */ /* 0x0003e2000c101134 */
[----:B------:R-:W-:Y:S05]  /*8b60*/  @P4 BRA `(.L_x_310) ;  /* 0x00000000000c4947 */ /* 0x000fea0003800000 */
[----:B------:R-:W1:Y:S02]  /*8b70*/  LDG.E.U8 R16, desc[UR52][R10.64+0x111] ;  /* 0x000111340a107981 */ /* 0x000e64000c1e1100 */
[----:B-1----:R-:W-:-:S05]  /*8b80*/  PRMT R13, R16, 0x8880, RZ ;  /* 0x00008880100d7816 */ /* 0x002fca00000000ff */
[----:B------:R-:W-:-:S07]  /*8b90*/  IMAD R6, R13, R18, RZ ;  /* 0x000000120d067224 */ /* 0x000fce00078e02ff */
.L_x_310:
[----:B------:R-:W-:Y:S05]  /*8ba0*/  BSYNC B1 ;  /* 0x0000000000017941 */ /* 0x000fea0003800000 */
.L_x_309:
        /* <DEDUP_REMOVED lines=13> */
.L_x_312:
[----:B------:R-:W-:Y:S05]  /*8c80*/  BSYNC B1 ;  /* 0x0000000000017941 */ /* 0x000fea0003800000 */
.L_x_311:
[----:B-1----:R-:W-:Y:S01]  /*8c90*/  @!P3 IMAD R13, R34, R17, R6 ;  /* 0x00000011220db224 */ /* 0x002fe200078e0206 */
[----:B------:R-:W-:Y:S04]  /*8ca0*/  BSSY B1, `(.L_x_313) ;  /* 0x0000006000017945 */ /* 0x000fe80003800000 */
[----:B------:R1:W-:Y:S01]  /*8cb0*/  @!P3 STG.E.U8 desc[UR52][R4.64+0x110], R13 ;  /* 0x0001100d0400b986 */ /* 0x0003e2000c101134 */
[----:B------:R-:W-:Y:S05]  /*8cc0*/  @P2 BRA `(.L_x_314) ;  /* 0x00000000000c2947 */ /* 0x000fea0003800000 */
[----:B------:R-:W1:Y:S02]  /*8cd0*/  LDG.E.U8 R16, desc[UR52][R8.64+0x111] ;  /* 0x0001113408107981 */ /* 0x000e64000c1e1100 */
[----:B-1----:R-:W-:-:S05]  /*8ce0*/  PRMT R13, R16, 0x8880, RZ ;  /* 0x00008880100d7816 */ /* 0x002fca00000000ff */
[----:B------:R-:W-:-:S07]  /*8cf0*/  IMAD R6, R13, R18, RZ ;  /* 0x000000120d067224 */ /* 0x000fce00078e02ff */
.L_x_314:
[----:B------:R-:W-:Y:S05]  /*8d00*/  BSYNC B1 ;  /* 0x0000000000017941 */ /* 0x000fea0003800000 */
.L_x_313:
[----:B------:R-:W-:Y:S01]  /*8d10*/  @!P2 IMAD R35, R35, R17, R6 ;  /* 0x000000112323a224 */ /* 0x000fe200078e0206 */
[----:B------:R-:W-:Y:S04]  /*8d20*/  BSSY B1, `(.L_x_315) ;  /* 0x0000006000017945 */ /* 0x000fe80003800000 */
[----:B------:R0:W-:Y:S01]  /*8d30*/  @!P2 STG.E.U8 desc[UR52][R4.64+0x111], R35 ;  /* 0x000111230400a986 */ /* 0x0001e2000c101134 */
[----:B------:R-:W-:Y:S05]  /*8d40*/  @P5 BRA `(.L_x_316) ;  /* 0x00000000000c5947 */ /* 0x000fea0003800000 */
[----:B------:R-:W1:Y:S02]  /*8d50*/  LDG.E.U8 R16, desc[UR52][R10.64+0x118] ;  /* 0x000118340a107981 */ /* 0x000e64000c1e1100 */
[----:B-1----:R-:W-:-:S05]  /*8d60*/  PRMT R13, R16, 0x8880, RZ ;  /* 0x00008880100d7816 */ /* 0x002fca00000000ff */
[----:B------:R-:W-:-:S07]  /*8d70*/  IMAD R6, R13, R18, RZ ;  /* 0x000000120d067224 */ /* 0x000fce00078e02ff */
.L_x_316:
[----:B------:R-:W-:Y:S05]  /*8d80*/  BSYNC B1 ;  /* 0x0000000000017941 */ /* 0x000fea0003800000 */
.L_x_315:
[----:B-1----:R-:W-:Y:S01]  /*8d90*/  @!P5 IMAD R13, R36, R17, R6 ;  /* 0x00000011240dd224 */ /* 0x002fe200078e0206 */
[----:B------:R-:W-:Y:S04]  /*8da0*/  BSSY B1, `(.L_x_317) ;  /* 0x0000006000017945 */ /* 0x000fe80003800000 */
[----:B------:R1:W-:Y:S01]  /*8db0*/  @!P5 STG.E.U8 desc[UR52][R2.64+0x118], R13 ;  /* 0x0001180d0200d986 */ /* 0x0003e2000c101134 */
[----:B------:R-:W-:Y:S05]  /*8dc0*/  @P4 BRA `(.L_x_318) ;  /* 0x00000000000c4947 */ /* 0x000fea0003800000 */
[----:B------:R-:W1:Y:S02]  /*8dd0*/  LDG.E.U8 R16, desc[UR52][R10.64+0x119] ;  /* 0x000119340a107981 */ /* 0x000e64000c1e1100 */
[----:B-1----:R-:W-:-:S05]  /*8de0*/  PRMT R13, R16, 0x8880, RZ ;  /* 0x00008880100d7816 */ /* 0x002fca00000000ff */
[----:B------:R-:W-:-:S07]  /*8df0*/  IMAD R6, R13, R18, RZ ;  /* 0x000000120d067224 */ /* 0x000fce00078e02ff */
.L_x_318:
[----:B------:R-:W-:Y:S05]  /*8e00*/  BSYNC B1 ;  /* 0x0000000000017941 */ /* 0x000fea0003800000 */
.L_x_317:
        /* <DEDUP_REMOVED lines=13> */
.L_x_320:
[----:B------:R-:W-:Y:S05]  /*8ee0*/  BSYNC B1 ;  /* 0x0000000000017941 */ /* 0x000fea0003800000 */
.L_x_319:
[----:B-1----:R-:W-:Y:S01]  /*8ef0*/  @!P1 IMAD R13, R38, R17, R6 ;  /* 0x00000011260d9224 */ /* 0x002fe200078e0206 */
[----:B------:R-:W-:Y:S04]  /*8f00*/  BSSY B1, `(.L_x_321) ;  /* 0x0000006000017945 */ /* 0x000fe80003800000 */
[----:B------:R1:W-:Y:S01]  /*8f10*/  @!P1 STG.E.U8 desc[UR52][R4.64+0x118], R13 ;  /* 0x0001180d04009986 */ /* 0x0003e2000c101134 */
[----:B------:R-:W-:Y:S05]  /*8f20*/  @P0 BRA `(.L_x_322) ;  /* 0x00000000000c0947 */ /* 0x000fea0003800000 */
[----:B------:R-:W1:Y:S02]  /*8f30*/  LDG.E.U8 R16, desc[UR52][R8.64+0x119] ;  /* 0x0001193408107981 */ /* 0x000e64000c1e1100 */
[----:B-1----:R-:W-:-:S05]  /*8f40*/  PRMT R13, R16, 0x8880, RZ ;  /* 0x00008880100d7816 */ /* 0x002fca00000000ff */
[----:B------:R-:W-:-:S07]  /*8f50*/  IMAD R6, R13, R18, RZ ;  /* 0x000000120d067224 */ /* 0x000fce00078e02ff */
.L_x_322:
[----:B------:R-:W-:Y:S05]  /*8f60*/  BSYNC B1 ;  /* 0x0000000000017941 */ /* 0x000fea0003800000 */
.L_x_321:
[----:B------:R-:W-:Y:S01]  /*8f70*/  @!P0 IMAD R39, R39, R17, R6 ;  /* 0x0000001127278224 */ /* 0x000fe200078e0206 */
[----:B------:R-:W-:Y:S04]  /*8f80*/  BSSY B1, `(.L_x_323) ;  /* 0x0000006000017945 */ /* 0x000fe80003800000 */
[----:B------:R0:W-:Y:S01]  /*8f90*/  @!P0 STG.E.U8 desc[UR52][R4.64+0x119], R39 ;  /* 0x0001192704008986 */ /* 0x0001e2000c101134 */
[----:B------:R-:W-:Y:S05]  /*8fa0*/  @P5 BRA `(.L_x_324) ;  /* 0x00000000000c5947 */ /* 0x000fea0003800000 */
[----:B------:R-:W1:Y:S02]  /*8fb0*/  LDG.E.U8 R16, desc[UR52][R10.64+0x120] ;  /* 0x000120340a107981 */ /* 0x000e64000c1e1100 */
[----:B-1----:R-:W-:-:S05]  /*8fc0*/  PRMT R13, R16, 0x8880, RZ ;  /* 0x00008880100d7816 */ /* 0x002fca00000000ff */
[----:B------:R-:W-:-:S07]  /*8fd0*/  IMAD R6, R13, R18, RZ ;  /* 0x000000120d067224 */ /* 0x000fce00078e02ff */
.L_x_324:
[----:B------:R-:W-:Y:S05]  /*8fe0*/  BSYNC B1 ;  /* 0x0000000000017941 */ /* 0x000fea0003800000 */
.L_x_323:
[----:B-1----:R-:W-:Y:S01]  /*8ff0*/  @!P5 IMAD R13, R40, R17, R6 ;  /* 0x00000011280dd224 */ /* 0x002fe200078e0206 */
[----:B------:R-:W-:Y:S04]  /*9000*/  BSSY B1, `(.L_x_325) ;  /* 0x0000006000017945 */ /* 0x000fe80003800000 */
[----:B------:R1:W-:Y:S01]  /*9010*/  @!P5 STG.E.U8 desc[UR52][R2.64+0x120], R13 ;  /* 0x0001200d0200d986 */ /* 0x0003e2000c101134 */
[----:B------:R-:W-:Y:S05]  /*9020*/  @P4 BRA `(.L_x_326) ;  /* 0x00000000000c4947 */ /* 0x000fea0003800000 */
[----:B------:R-:W1:Y:S02]  /*9030*/  LDG.E.U8 R16, desc[UR52][R10.64+0x121] ;  /* 0x000121340a107981 */ /* 0x000e64000c1e1100 */
[----:B-1----:R-:W-:-:S05]  /*9040*/  PRMT R13, R16, 0x8880, RZ ;  /* 0x00008880100d7816 */ /* 0x002fca00000000ff */
[----:B------:R-:W-:-:S07]  /*9050*/  IMAD R6, R13, R18, RZ ;  /* 0x000000120d067224 */ /* 0x000fce00078e02ff */
.L_x_326:
[----:B------:R-:W-:Y:S05]  /*9060*/  BSYNC B1 ;  /* 0x0000000000017941 */ /* 0x000fea0003800000 */
.L_x_325:
        /* <DEDUP_REMOVED lines=13> */
.L_x_328:
[----:B------:R-:W-:Y:S05]  /*9140*/  BSYNC B1 ;  /* 0x0000000000017941 */ /* 0x000fea0003800000 */
.L_x_327:
[----:B-1----:R-:W-:Y:S01]  /*9150*/  @!P3 IMAD R13, R42, R17, R6 ;  /* 0x000000112a0db224 */ /* 0x002fe200078e0206 */
[----:B------:R-:W-:Y:S04]  /*9160*/  BSSY B1, `(.L_x_329) ;  /* 0x0000006000017945 */ /* 0x000fe80003800000 */
[----:B------:R1:W-:Y:S01]  /*9170*/  @!P3 STG.E.U8 desc[UR52][R4.64+0x120], R13 ;  /* 0x0001200d0400b986 */ /* 0x0003e2000c101134 */
[----:B------:R-:W-:Y:S05]  /*9180*/  @P2 BRA `(.L_x_330) ;  /* 0x00000000000c2947 */ /* 0x000fea0003800000 */
[----:B------:R-:W1:Y:S02]  /*9190*/  LDG.E.U8 R16, desc[UR52][R8.64+0x121] ;  /* 0x0001213408107981 */ /* 0x000e64000c1e1100 */
[----:B-1----:R-:W-:-:S05]  /*91a0*/  PRMT R13, R16, 0x8880, RZ ;  /* 0x00008880100d7816 */ /* 0x002fca00000000ff */
[----:B------:R-:W-:-:S07]  /*91b0*/  IMAD R6, R13, R18, RZ ;  /* 0x000000120d067224 */ /* 0x000fce00078e02ff */
.L_x_330:
[----:B------:R-:W-:Y:S05]  /*91c0*/  BSYNC B1 ;  /* 0x0000000000017941 */ /* 0x000fea0003800000 */
.L_x_329:
[----:B------:R-:W-:Y:S01]  /*91d0*/  @!P2 IMAD R43, R43, R17, R6 ;  /* 0x000000112b2ba224 */ /* 0x000fe200078e0206 */
[----:B------:R-:W-:Y:S04]  /*91e0*/  BSSY B1, `(.L_x_331) ;  /* 0x0000006000017945 */ /* 0x000fe80003800000 */
[----:B------:R0:W-:Y:S01]  /*91f0*/  @!P2 STG.E.U8 desc[UR52][R4.64+0x121], R43 ;  /* 0x0001212b0400a986 */ /* 0x0001e2000c101134 */
[----:B------:R-:W-:Y:S05]  /*9200*/  @P5 BRA `(.L_x_332) ;  /* 0x00000000000c5947 */ /* 0x000fea0003800000 */
[----:B------:R-:W1:Y:S02]  /*9210*/  LDG.E.U8 R16, desc[UR52][R10.64+0x128] ;  /* 0x000128340a107981 */ /* 0x000e64000c1e1100 */
[----:B-1----:R-:W-:-:S05]  /*9220*/  PRMT R13, R16, 0x8880, RZ ;  /* 0x00008880100d7816 */ /* 0x002fca00000000ff */
[----:B------:R-:W-:-:S07]  /*9230*/  IMAD R6, R13, R18, RZ ;  /* 0x000000120d067224 */ /* 0x000fce00078e02ff */
.L_x_332:
[----:B------:R-:W-:Y:S05]  /*9240*/  BSYNC B1 ;  /* 0x0000000000017941 */ /* 0x000fea0003800000 */
.L_x_331:
[----:B-1----:R-:W-:Y:S01]  /*9250*/  @!P5 IMAD R13, R44, R17, R6 ;  /* 0x000000112c0dd224 */ /* 0x002fe200078e0206 */
[----:B------:R-:W-:Y:S04]  /*9260*/  BSSY B1, `(.L_x_333) ;  /* 0x0000006000017945 */ /* 0x000fe80003800000 */
[----:B------:R1:W-:Y:S01]  /*9270*/  @!P5 STG.E.U8 desc[UR52][R2.64+0x128], R13 ;  /* 0x0001280d0200d986 */ /* 0x0003e2000c101134 */
[----:B------:R-:W-:Y:S05]  /*9280*/  @P4 BRA `(.L_x_334) ;  /* 0x00000000000c4947 */ /* 0x000fea0003800000 */
[----:B------:R-:W1:Y:S02]  /*9290*/  LDG.E.U8 R16, desc[UR52][R10.64+0x129] ;  /* 0x000129340a107981 */ /* 0x000e64000c1e1100 */
[----:B-1----:R-:W-:-:S05]  /*92a0*/  PRMT R13, R16, 0x8880, RZ ;  /* 0x00008880100d7816 */ /* 0x002fca00000000ff */
[----:B------:R-:W-:-:S07]  /*92b0*/  IMAD R6, R13, R18, RZ ;  /* 0x000000120d067224 */ /* 0x000fce00078e02ff */
.L_x_334:
[----:B------:R-:W-:Y:S05]  /*92c0*/  BSYNC B1 ;  /* 0x0000000000017941 */ /* 0x000fea0003800000 */
.L_x_333:
        /* <DEDUP_REMOVED lines=13> */
.L_x_336:
[----:B------:R-:W-:Y:S05]  /*93a0*/  BSYNC B1 ;  /* 0x0000000000017941 */ /* 0x000fea0003800000 */
.L_x_335:
[----:B-1----:R-:W-:Y:S01]  /*93b0*/  @!P1 IMAD R13, R46, R17, R6 ;  /* 0x000000112e0d9224 */ /* 0x002fe200078e0206 */
[----:B------:R-:W-:Y:S04]  /*93c0*/  BSSY B1, `(.L_x_337) ;  /* 0x0000006000017945 */ /* 0x000fe80003800000 */
[----:B------:R1:W-:Y:S01]  /*93d0*/  @!P1 STG.E.U8 desc[UR52][R4.64+0x128], R13 ;  /* 0x0001280d04009986 */ /* 0x0003e2000c101134 */
[----:B------:R-:W-:Y:S05]  /*93e0*/  @P0 BRA `(.L_x_338) ;  /* 0x00000000000c0947 */ /* 0x000fea0003800000 */
[----:B------:R-:W1:Y:S02]  /*93f0*/  LDG.E.U8 R16, desc[UR52][R8.64+0x129] ;  /* 0x0001293408107981 */ /* 0x000e64000c1e1100 */
[----:B-1----:R-:W-:-:S05]  /*9400*/  PRMT R13, R16, 0x8880, RZ ;  /* 0x00008880100d7816 */ /* 0x002fca00000000ff */
[----:B------:R-:W-:-:S07]  /*9410*/  IMAD R6, R13, R18, RZ ;  /* 0x000000120d067224 */ /* 0x000fce00078e02ff */
.L_x_338:
[----:B------:R-:W-:Y:S05]  /*9420*/  BSYNC B1 ;  /* 0x0000000000017941 */ /* 0x000fea0003800000 */
.L_x_337:
[----:B------:R-:W-:Y:S01]  /*9430*/  @!P0 IMAD R47, R47, R17, R6 ;  /* 0x000000112f2f8224 */ /* 0x000fe200078e0206 */
[----:B------:R-:W-:Y:S04]  /*9440*/  BSSY B1, `(.L_x_339) ;  /* 0x0000006000017945 */ /* 0x000fe80003800000 */
[----:B------:R0:W-:Y:S01]  /*9450*/  @!P0 STG.E.U8 desc[UR52][R4.64+0x129], R47 ;  /* 0x0001292f04008986 */ /* 0x0001e2000c101134 */
[----:B------:R-:W-:Y:S05]  /*9460*/  @P5 BRA `(.L_x_340) ;  /* 0x00000000000c5947 */ /* 0x000fea0003800000 */
[----:B------:R-:W1:Y:S02]  /*9470*/  LDG.E.U8 R16, desc[UR52][R10.64+0x130] ;  /* 0x000130340a107981 */ /* 0x000e64000c1e1100 */
[----:B-1----:R-:W-:-:S05]  /*9480*/  PRMT R13, R16, 0x8880, RZ ;  /* 0x00008880100d7816 */ /* 0x002fca00000000ff */
[----:B------:R-:W-:-:S07]  /*9490*/  IMAD R6, R13, R18, RZ ;  /* 0x000000120d067224 */ /* 0x000fce00078e02ff */
.L_x_340:
[----:B------:R-:W-:Y:S05]  /*94a0*/  BSYNC B1 ;  /* 0x0000000000017941 */ /* 0x000fea0003800000 */
.L_x_339:
[----:B-1----:R-:W-:Y:S01]  /*94b0*/  @!P5 IMAD R13, R48, R17, R6 ;  /* 0x00000011300dd224 */ /* 0x002fe200078e0206 */
[----:B------:R-:W-:Y:S04]  /*94c0*/  BSSY B1, `(.L_x_341) ;  /* 0x0000006000017945 */ /* 0x000fe80003800000 */
[----:B------:R1:W-:Y:S01]  /*94d0*/  @!P5 STG.E.U8 desc[UR52][R2.64+0x130], R13 ;  /* 0x0001300d0200d986 */ /* 0x0003e2000c101134 */
[----:B------:R-:W-:Y:S05]  /*94e0*/  @P4 BRA `(.L_x_342) ;  /* 0x00000000000c4947 */ /* 0x000fea0003800000 */
[----:B------:R-:W1:Y:S02]  /*94f0*/  LDG.E.U8 R16, desc[UR52][R10.64+0x131] ;  /* 0x000131340a107981 */ /* 0x000e64000c1e1100 */
[----:B-1----:R-:W-:-:S05]  /*9500*/  PRMT R13, R16, 0x8880, RZ ;  /* 0x00008880100d7816 */ /* 0x002fca00000000ff */
[----:B------:R-:W-:-:S07]  /*9510*/  IMAD R6, R13, R18, RZ ;  /* 0x000000120d067224 */ /* 0x000fce00078e02ff */
.L_x_342:
[----:B------:R-:W-:Y:S05]  /*9520*/  BSYNC B1 ;  /* 0x0000000000017941 */ /* 0x000fea0003800000 */
.L_x_341:
        /* <DEDUP_REMOVED lines=13> */
.L_x_344:
[----:B------:R-:W-:Y:S05]  /*9600*/  BSYNC B1 ;  /* 0x0000000000017941 */ /* 0x000fea0003800000 */
.L_x_343:
[----:B-1----:R-:W-:Y:S01]  /*9610*/  @!P3 IMAD R13, R50, R17, R6 ;  /* 0x00000011320db224 */ /* 0x002fe200078e0206 */
[----:B------:R-:W-:Y:S04]  /*9620*/  BSSY B1, `(.L_x_345) ;  /* 0x0000006000017945 */ /* 0x000fe80003800000 */
[----:B------:R1:W-:Y:S01]  /*9630*/  @!P3 STG.E.U8 desc[UR52][R4.64+0x130], R13 ;  /* 0x0001300d0400b986 */ /* 0x0003e2000c101134 */
[----:B------:R-:W-:Y:S05]  /*9640*/  @P2 BRA `(.L_x_346) ;  /* 0x00000000000c2947 */ /* 0x000fea0003800000 */
[----:B------:R-:W1:Y:S02]  /*9650*/  LDG.E.U8 R16, desc[UR52][R8.64+0x131] ;  /* 0x0001313408107981 */ /* 0x000e64000c1e1100 */
[----:B-1----:R-:W-:-:S05]  /*9660*/  PRMT R13, R16, 0x8880, RZ ;  /* 0x00008880100d7816 */ /* 0x002fca00000000ff */
[----:B------:R-:W-:-:S07]  /*9670*/  IMAD R6, R13, R18, RZ ;  /* 0x000000120d067224 */ /* 0x000fce00078e02ff */
.L_x_346:
[----:B------:R-:W-:Y:S05]  /*9680*/  BSYNC B1 ;  /* 0x0000000000017941 */ /* 0x000fea0003800000 */
.L_x_345:
[----:B------:R-:W-:Y:S01]  /*9690*/  @!P2 IMAD R51, R51, R17, R6 ;  /* 0x000000113333a224 */ /* 0x000fe200078e0206 */
[----:B------:R-:W-:Y:S04]  /*96a0*/  BSSY B1, `(.L_x_347) ;  /* 0x0000006000017945 */ /* 0x000fe80003800000 */
[----:B------:R0:W-:Y:S01]  /*96b0*/  @!P2 STG.E.U8 desc[UR52][R4.64+0x131], R51 ;  /* 0x000131330400a986 */ /* 0x0001e2000c101134 */
[----:B------:R-:W-:Y:S05]  /*96c0*/  @P5 BRA `(.L_x_348) ;  /* 0x00000000000c5947 */ /* 0x000fea0003800000 */
[----:B------:R-:W1:Y:S02]  /*96d0*/  LDG.E.U8 R16, desc[UR52][R10.64+0x138] ;  /* 0x000138340a107981 */ /* 0x000e64000c1e1100 */
[----:B-1----:R-:W-:-:S05]  /*96e0*/  PRMT R13, R16, 0x8880, RZ ;  /* 0x00008880100d7816 */ /* 0x002fca00000000ff */
[----:B------:R-:W-:-:S07]  /*96f0*/  IMAD R6, R13, R18, RZ ;  /* 0x000000120d067224 */ /* 0x000fce00078e02ff */
.L_x_348:
[----:B------:R-:W-:Y:S05]  /*9700*/  BSYNC B1 ;  /* 0x0000000000017941 */ /* 0x000fea0003800000 */
.L_x_347:
[----:B-1----:R-:W-:Y:S01]  /*9710*/  @!P5 IMAD R13, R52, R17, R6 ;  /* 0x00000011340dd224 */ /* 0x002fe200078e0206 */
[----:B------:R-:W-:Y:S04]  /*9720*/  BSSY B1, `(.L_x_349) ;  /* 0x0000006000017945 */ /* 0x000fe80003800000 */
[----:B------:R1:W-:Y:S01]  /*9730*/  @!P5 STG.E.U8 desc[UR52][R2.64+0x138], R13 ;  /* 0x0001380d0200d986 */ /* 0x0003e2000c101134 */
[----:B------:R-:W-:Y:S05]  /*9740*/  @P4 BRA `(.L_x_350) ;  /* 0x00000000000c4947 */ /* 0x000fea0003800000 */
[----:B------:R-:W1:Y:S02]  /*9750*/  LDG.E.U8 R16, desc[UR52][R10.64+0x139] ;  /* 0x000139340a107981 */ /* 0x000e64000c1e1100 */
[----:B-1----:R-:W-:-:S05]  /*9760*/  PRMT R13, R16, 0x8880, RZ ;  /* 0x00008880100d7816 */ /* 0x002fca00000000ff */
[----:B------:R-:W-:-:S07]  /*9770*/  IMAD R6, R13, R18, RZ ;  /* 0x000000120d067224 */ /* 0x000fce00078e02ff */
.L_x_350:
[----:B------:R-:W-:Y:S05]  /*9780*/  BSYNC B1 ;  /* 0x0000000000017941 */ /* 0x000fea0003800000 */
.L_x_349:
        /* <DEDUP_REMOVED lines=13> */
.L_x_352:
[----:B------:R-:W-:Y:S05]  /*9860*/  BSYNC B1 ;  /* 0x0000000000017941 */ /* 0x000fea0003800000 */
.L_x_351:
[----:B-1----:R-:W-:Y:S01]  /*9870*/  @!P1 IMAD R13, R54, R17, R6 ;  /* 0x00000011360d9224 */ /* 0x002fe200078e0206 */
[----:B------:R-:W-:Y:S04]  /*9880*/  BSSY B1, `(.L_x_353) ;  /* 0x0000006000017945 */ /* 0x000fe80003800000 */
[----:B------:R1:W-:Y:S01]  /*9890*/  @!P1 STG.E.U8 desc[UR52][R4.64+0x138], R13 ;  /* 0x0001380d04009986 */ /* 0x0003e2000c101134 */
[----:B------:R-:W-:Y:S05]  /*98a0*/  @P0 BRA `(.L_x_354) ;  /* 0x00000000000c0947 */ /* 0x000fea0003800000 */
[----:B------:R-:W1:Y:S02]  /*98b0*/  LDG.E.U8 R16, desc[UR52][R8.64+0x139] ;  /* 0x0001393408107981 */ /* 0x000e64000c1e1100 */
[----:B-1----:R-:W-:-:S05]  /*98c0*/  PRMT R13, R16, 0x8880, RZ ;  /* 0x00008880100d7816 */ /* 0x002fca00000000ff */
[----:B------:R-:W-:-:S07]  /*98d0*/  IMAD R6, R13, R18, RZ ;  /* 0x000000120d067224 */ /* 0x000fce00078e02ff */
.L_x_354:
[----:B------:R-:W-:Y:S05]  /*98e0*/  BSYNC B1 ;  /* 0x0000000000017941 */ /* 0x000fea0003800000 */
.L_x_353:
[----:B------:R-:W-:Y:S01]  /*98f0*/  @!P0 IMAD R55, R55, R17, R6 ;  /* 0x0000001137378224 */ /* 0x000fe200078e0206 */
[----:B------:R-:W-:Y:S04]  /*9900*/  BSSY B1, `(.L_x_355) ;  /* 0x0000006000017945 */ /* 0x000fe80003800000 */
[----:B------:R0:W-:Y:S01]  /*9910*/  @!P0 STG.E.U8 desc[UR52][R4.64+0x139], R55 ;  /* 0x0001393704008986 */ /* 0x0001e2000c101134 */
[----:B------:R-:W-:Y:S05]  /*9920*/  @P5 BRA `(.L_x_356) ;  /* 0x00000000000c5947 */ /* 0x000fea0003800000 */
[----:B------:R-:W1:Y:S02]  /*9930*/  LDG.E.U8 R16, desc[UR52][R10.64+0x140] ;  /* 0x000140340a107981 */ /* 0x000e64000c1e1100 */
[----:B-1----:R-:W-:-:S05]  /*9940*/  PRMT R13, R16, 0x8880, RZ ;  /* 0x00008880100d7816 */ /* 0x002fca00000000ff */
[----:B------:R-:W-:-:S07]  /*9950*/  IMAD R6, R13, R18, RZ ;  /* 0x000000120d067224 */ /* 0x000fce00078e02ff */
.L_x_356:
[----:B------:R-:W-:Y:S05]  /*9960*/  BSYNC B1 ;  /* 0x0000000000017941 */ /* 0x000fea0003800000 */
.L_x_355:
[----:B-1----:R-:W-:Y:S01]  /*9970*/  @!P5 IMAD R13, R56, R17, R6 ;  /* 0x00000011380dd224 */ /* 0x002fe200078e0206 */
[----:B------:R-:W-:Y:S04]  /*9980*/  BSSY B1, `(.L_x_357) ;  /* 0x0000006000017945 */ /* 0x000fe80003800000 */
[----:B------:R1:W-:Y:S01]  /*9990*/  @!P5 STG.E.U8 desc[UR52][R2.64+0x140], R13 ;  /* 0x0001400d0200d986 */ /* 0x0003e2000c101134 */
[----:B------:R-:W-:Y:S05]  /*99a0*/  @P4 BRA `(.L_x_358) ;  /* 0x00000000000c4947 */ /* 0x000fea0003800000 */
[----:B------:R-:W1:Y:S02]  /*99b0*/  LDG.E.U8 R16, desc[UR52][R10.64+0x141] ;  /* 0x000141340a107981 */ /* 0x000e64000c1e1100 */
[----:B-1----:R-:W-:-:S05]  /*99c0*/  PRMT R13, R16, 0x8880, RZ ;  /* 0x00008880100d7816 */ /* 0x002fca00000000ff */
[----:B------:R-:W-:-:S07]  /*99d0*/  IMAD R6, R13, R18, RZ ;  /* 0x000000120d067224 */ /* 0x000fce00078e02ff */
.L_x_358:
[----:B------:R-:W-:Y:S05]  /*99e0*/  BSYNC B1 ;  /* 0x0000000000017941 */ /* 0x000fea0003800000 */
.L_x_357:
        /* <DEDUP_REMOVED lines=13> */
.L_x_360:
[----:B------:R-:W-:Y:S05]  /*9ac0*/  BSYNC B1 ;  /* 0x0000000000017941 */ /* 0x000fea0003800000 */
.L_x_359:
[----:B-1----:R-:W-:Y:S01]  /*9ad0*/  @!P3 IMAD R13, R58, R17, R6 ;  /* 0x000000113a0db224 */ /* 0x002fe200078e0206 */
[----:B------:R-:W-:Y:S04]  /*9ae0*/  BSSY B1, `(.L_x_361) ;  /* 0x0000006000017945 */ /* 0x000fe80003800000 */
[----:B------:R1:W-:Y:S01]  /*9af0*/  @!P3 STG.E.U8 desc[UR52][R4.64+0x140], R13 ;  /* 0x0001400d0400b986 */ /* 0x0003e2000c101134 */
[----:B------:R-:W-:Y:S05]  /*9b00*/  @P2 BRA `(.L_x_362) ;  /* 0x00000000000c2947 */ /* 0x000fea0003800000 */
[----:B------:R-:W1:Y:S02]  /*9b10*/  LDG.E.U8 R16, desc[UR52][R8.64+0x141] ;  /* 0x0001413408107981 */ /* 0x000e64000c1e1100 */
[----:B-1----:R-:W-:-:S05]  /*9b20*/  PRMT R13, R16, 0x8880, RZ ;  /* 0x00008880100d7816 */ /* 0x002fca00000000ff */
[----:B------:R-:W-:-:S07]  /*9b30*/  IMAD R6, R13, R18, RZ ;  /* 0x000000120d067224 */ /* 0x000fce00078e02ff */
.L_x_362:
[----:B------:R-:W-:Y:S05]  /*9b40*/  BSYNC B1 ;  /* 0x0000000000017941 */ /* 0x000fea0003800000 */
.L_x_361:
[----:B------:R-:W-:Y:S01]  /*9b50*/  @!P2 IMAD R59, R59, R17, R6 ;  /* 0x000000113b3ba224 */ /* 0x000fe200078e0206 */
[----:B------:R-:W-:Y:S04]  /*9b60*/  BSSY B1, `(.L_x_363) ;  /* 0x0000006000017945 */ /* 0x000fe80003800000 */
[----:B------:R0:W-:Y:S01]  /*9b70*/  @!P2 STG.E.U8 desc[UR52][R4.64+0x141], R59 ;  /* 0x0001413b0400a986 */ /* 0x0001e2000c101134 */
[----:B------:R-:W-:Y:S05]  /*9b80*/  @P5 BRA `(.L_x_364) ;  /* 0x00000000000c5947 */ /* 0x000fea0003800000 */
[----:B------:R-:W1:Y:S02]  /*9b90*/  LDG.E.U8 R16, desc[UR52][R10.64+0x148] ;  /* 0x000148340a107981 */ /* 0x000e64000c1e1100 */
[----:B-1----:R-:W-:-:S05]  /*9ba0*/  PRMT R13, R16, 0x8880, RZ ;  /* 0x00008880100d7816 */ /* 0x002fca00000000ff */
[----:B------:R-:W-:-:S07]  /*9bb0*/  IMAD R6, R13, R18, RZ ;  /* 0x000000120d067224 */ /* 0x000fce00078e02ff */
.L_x_364:
[----:B------:R-:W-:Y:S05]  /*9bc0*/  BSYNC B1 ;  /* 0x0000000000017941 */ /* 0x000fea0003800000 */
.L_x_363:
[----:B-1----:R-:W-:Y:S01]  /*9bd0*/  @!P5 IMAD R13, R60, R17, R6 ;  /* 0x000000113c0dd224 */ /* 0x002fe200078e0206 */
[----:B------:R-:W-:Y:S04]  /*9be0*/  BSSY B1, `(.L_x_365) ;  /* 0x0000006000017945 */ /* 0x000fe80003800000 */
[----:B------:R1:W-:Y:S01]  /*9bf0*/  @!P5 STG.E.U8 desc[UR52][R2.64+0x148], R13 ;  /* 0x0001480d0200d986 */ /* 0x0003e2000c101134 */
[----:B------:R-:W-:Y:S05]  /*9c00*/  @P4 BRA `(.L_x_366) ;  /* 0x00000000000c4947 */ /* 0x000fea0003800000 */
[----:B------:R-:W1:Y:S02]  /*9c10*/  LDG.E.U8 R16, desc[UR52][R10.64+0x149] ;  /* 0x000149340a107981 */ /* 0x000e64000c1e1100 */
[----:B-1----:R-:W-:-:S05]  /*9c20*/  PRMT R13, R16, 0x8880, RZ ;  /* 0x00008880100d7816 */ /* 0x002fca00000000ff */
[----:B------:R-:W-:-:S07]  /*9c30*/  IMAD R6, R13, R18, RZ ;  /* 0x000000120d067224 */ /* 0x000fce00078e02ff */
.L_x_366:
[----:B------:R-:W-:Y:S05]  /*9c40*/  BSYNC B1 ;  /* 0x0000000000017941 */ /* 0x000fea0003800000 */
.L_x_365:
        /* <DEDUP_REMOVED lines=13> */
.L_x_368:
[----:B------:R-:W-:Y:S05]  /*9d20*/  BSYNC B1 ;  /* 0x0000000000017941 */ /* 0x000fea0003800000 */
.L_x_367:
[----:B-1----:R-:W-:Y:S01]  /*9d30*/  @!P1 IMAD R13, R62, R17, R6 ;  /* 0x000000113e0d9224 */ /* 0x002fe200078e0206 */
[----:B------:R-:W-:Y:S04]  /*9d40*/  BSSY B1, `(.L_x_369) ;  /* 0x0000006000017945 */ /* 0x000fe80003800000 */
[----:B------:R1:W-:Y:S01]  /*9d50*/  @!P1 STG.E.U8 desc[UR52][R4.64+0x148], R13 ;  /* 0x0001480d04009986 */ /* 0x0003e2000c101134 */
[----:B------:R-:W-:Y:S05]  /*9d60*/  @P0 BRA `(.L_x_370) ;  /* 0x00000000000c0947 */ /* 0x000fea0003800000 */
[----:B------:R-:W1:Y:S02]  /*9d70*/  LDG.E.U8 R16, desc[UR52][R8.64+0x149] ;  /* 0x0001493408107981 */ /* 0x000e64000c1e1100 */
[----:B-1----:R-:W-:-:S05]  /*9d80*/  PRMT R13, R16, 0x8880, RZ ;  /* 0x00008880100d7816 */ /* 0x002fca00000000ff */
[----:B------:R-:W-:-:S07]  /*9d90*/  IMAD R6, R13, R18, RZ ;  /* 0x000000120d067224 */ /* 0x000fce00078e02ff */
.L_x_370:
[----:B------:R-:W-:Y:S05]  /*9da0*/  BSYNC B1 ;  /* 0x0000000000017941 */ /* 0x000fea0003800000 */
.L_x_369:
[----:B------:R-:W-:Y:S01]  /*9db0*/  @!P0 IMAD R63, R63, R17, R6 ;  /* 0x000000113f3f8224 */ /* 0x000fe200078e0206 */
[----:B------:R-:W-:Y:S04]  /*9dc0*/  BSSY B1, `(.L_x_371) ;  /* 0x0000006000017945 */ /* 0x000fe80003800000 */
[----:B------:R0:W-:Y:S01]  /*9dd0*/  @!P0 STG.E.U8 desc[UR52][R4.64+0x149], R63 ;  /* 0x0001493f04008986 */ /* 0x0001e2000c101134 */
[----:B------:R-:W-:Y:S05]  /*9de0*/  @P5 BRA `(.L_x_372) ;  /* 0x00000000000c5947 */ /* 0x000fea0003800000 */
[----:B------:R-:W1:Y:S02]  /*9df0*/  LDG.E.U8 R16, desc[UR52][R10.64+0x150] ;  /* 0x000150340a107981 */ /* 0x000e64000c1e1100 */
[----:B-1----:R-:W-:-:S05]  /*9e00*/  PRMT R13, R16, 0x8880, RZ ;  /* 0x00008880100d7816 */ /* 0x002fca00000000ff */
[----:B------:R-:W-:-:S07]  /*9e10*/  IMAD R6, R13, R18, RZ ;  /* 0x000000120d067224 */ /* 0x000fce00078e02ff */
.L_x_372:
[----:B------:R-:W-:Y:S05]  /*9e20*/  BSYNC B1 ;  /* 0x0000000000017941 */ /* 0x000fea0003800000 */
.L_x_371:
[----:B-1----:R-:W-:Y:S01]  /*9e30*/  @!P5 IMAD R13, R64, R17, R6 ;  /* 0x00000011400dd224 */ /* 0x002fe200078e0206 */
[----:B------:R-:W-:Y:S04]  /*9e40*/  BSSY B1, `(.L_x_373) ;  /* 0x0000006000017945 */ /* 0x000fe80003800000 */
[----:B------:R1:W-:Y:S01]  /*9e50*/  @!P5 STG.E.U8 desc[UR52][R2.64+0x150], R13 ;  /* 0x0001500d0200d986 */ /* 0x0003e2000c101134 */
[----:B------:R-:W-:Y:S05]  /*9e60*/  @P4 BRA `(.L_x_374) ;  /* 0x00000000000c4947 */ /* 0x000fea0003800000 */
[----:B------:R-:W1:Y:S02]  /*9e70*/  LDG.E.U8 R16, desc[UR52][R10.64+0x151] ;  /* 0x000151340a107981 */ /* 0x000e64000c1e1100 */
[----:B-1----:R-:W-:-:S05]  /*9e80*/  PRMT R13, R16, 0x8880, RZ ;  /* 0x00008880100d7816 */ /* 0x002fca00000000ff */
[----:B------:R-:W-:-:S07]  /*9e90*/  IMAD R6, R13, R18, RZ ;  /* 0x000000120d067224 */ /* 0x000fce00078e02ff */
.L_x_374:
[----:B------:R-:W-:Y:S05]  /*9ea0*/  BSYNC B1 ;  /* 0x0000000000017941 */ /* 0x000fea0003800000 */
.L_x_373:
        /* <DEDUP_REMOVED lines=13> */
.L_x_376:
[----:B------:R-:W-:Y:S05]  /*9f80*/  BSYNC B1 ;  /* 0x0000000000017941 */ /* 0x000fea0003800000 */
.L_x_375:
[----:B-1----:R-:W-:Y:S01]  /*9f90*/  @!P3 IMAD R13, R66, R17, R6 ;  /* 0x00000011420db224 */ /* 0x002fe200078e0206 */
[----:B------:R-:W-:Y:S04]  /*9fa0*/  BSSY B1, `(.L_x_377) ;  /* 0x0000006000017945 */ /* 0x000fe80003800000 */
[----:B------:R1:W-:Y:S01]  /*9fb0*/  @!P3 STG.E.U8 desc[UR52][R4.64+0x150], R13 ;  /* 0x0001500d0400b986 */ /* 0x0003e2000c101134 */
[----:B------:R-:W-:Y:S05]  /*9fc0*/  @P2 BRA `(.L_x_378) ;  /* 0x00000000000c2947 */ /* 0x000fea0003800000 */
[----:B------:R-:W1:Y:S02]  /*9fd0*/  LDG.E.U8 R16, desc[UR52][R8.64+0x151] ;  /* 0x0001513408107981 */ /* 0x000e64000c1e1100 */
[----:B-1----:R-:W-:-:S05]  /*9fe0*/  PRMT R13, R16, 0x8880, RZ ;  /* 0x00008880100d7816 */ /* 0x002fca00000000ff */
[----:B------:R-:W-:-:S07]  /*9ff0*/  IMAD R6, R13, R18, RZ ;  /* 0x000000120d067224 */ /* 0x000fce00078e02ff */
.L_x_378:
[----:B------:R-:W-:Y:S05]  /*a000*/  BSYNC B1 ;  /* 0x0000000000017941 */ /* 0x000fea0003800000 */
.L_x_377:
[----:B------:R-:W-:Y:S01]  /*a010*/  @!P2 IMAD R67, R67, R17, R6 ;  /* 0x000000114343a224 */ /* 0x000fe200078e0206 */
[----:B------:R-:W-:Y:S04]  /*a020*/  BSSY B1, `(.L_x_379) ;  /* 0x0000006000017945 */ /* 0x000fe80003800000 */
[----:B------:R0:W-:Y:S01]  /*a030*/  @!P2 STG.E.U8 desc[UR52][R4.64+0x151], R67 ;  /* 0x000151430400a986 */ /* 0x0001e2000c101134 */
[----:B------:R-:W-:Y:S05]  /*a040*/  @P5 BRA `(.L_x_380) ;  /* 0x00000000000c5947 */ /* 0x000fea0003800000 */
[----:B------:R-:W1:Y:S02]  /*a050*/  LDG.E.U8 R16, desc[UR52][R10.64+0x158] ;  /* 0x000158340a107981 */ /* 0x000e64000c1e1100 */
[----:B-1----:R-:W-:-:S05]  /*a060*/  PRMT R13, R16, 0x8880, RZ ;  /* 0x00008880100d7816 */ /* 0x002fca00000000ff */
[----:B------:R-:W-:-:S07]  /*a070*/  IMAD R6, R13, R18, RZ ;  /* 0x000000120d067224 */ /* 0x000fce00078e02ff */
.L_x_380:
[----:B------:R-:W-:Y:S05]  /*a080*/  BSYNC B1 ;  /* 0x0000000000017941 */ /* 0x000fea0003800000 */
.L_x_379:
[----:B-1----:R-:W-:Y:S01]  /*a090*/  @!P5 IMAD R13, R68, R17, R6 ;  /* 0x00000011440dd224 */ /* 0x002fe200078e0206 */
[----:B------:R-:W-:Y:S04]  /*a0a0*/  BSSY B1, `(.L_x_381) ;  /* 0x0000006000017945 */ /* 0x000fe80003800000 */
[----:B------:R1:W-:Y:S01]  /*a0b0*/  @!P5 STG.E.U8 desc[UR52][R2.64+0x158], R13 ;  /* 0x0001580d0200d986 */ /* 0x0003e2000c101134 */
[----:B------:R-:W-:Y:S05]  /*a0c0*/  @P4 BRA `(.L_x_382) ;  /* 0x00000000000c4947 */ /* 0x000fea0003800000 */
[----:B------:R-:W1:Y:S02]  /*a0d0*/  LDG.E.U8 R16, desc[UR52][R10.64+0x159] ;  /* 0x000159340a107981 */ /* 0x000e64000c1e1100 */
[----:B-1----:R-:W-:-:S05]  /*a0e0*/  PRMT R13, R16, 0x8880, RZ ;  /* 0x00008880100d7816 */ /* 0x002fca00000000ff */
[----:B------:R-:W-:-:S07]  /*a0f0*/  IMAD R6, R13, R18, RZ ;  /* 0x000000120d067224 */ /* 0x000fce00078e02ff */
.L_x_382:
[----:B------:R-:W-:Y:S05]  /*a100*/  BSYNC B1 ;  /* 0x0000000000017941 */ /* 0x000fea0003800000 */
.L_x_381:
        /* <DEDUP_REMOVED lines=13> */
.L_x_384:
[----:B------:R-:W-:Y:S05]  /*a1e0*/  BSYNC B1 ;  /* 0x0000000000017941 */ /* 0x000fea0003800000 */
.L_x_383:
[----:B-1----:R-:W-:Y:S01]  /*a1f0*/  @!P1 IMAD R13, R70, R17, R6 ;  /* 0x00000011460d9224 */ /* 0x002fe200078e0206 */
[----:B------:R-:W-:Y:S04]  /*a200*/  BSSY B1, `(.L_x_385) ;  /* 0x0000006000017945 */ /* 0x000fe80003800000 */
[----:B------:R1:W-:Y:S01]  /*a210*/  @!P1 STG.E.U8 desc[UR52][R4.64+0x158], R13 ;  /* 0x0001580d04009986 */ /* 0x0003e2000c101134 */
[----:B------:R-:W-:Y:S05]  /*a220*/  @P0 BRA `(.L_x_386) ;  /* 0x00000000000c0947 */ /* 0x000fea0003800000 */
[----:B------:R-:W1:Y:S02]  /*a230*/  LDG.E.U8 R16, desc[UR52][R8.64+0x159] ;  /* 0x0001593408107981 */ /* 0x000e64000c1e1100 */
[----:B-1----:R-:W-:-:S05]  /*a240*/  PRMT R13, R16, 0x8880, RZ ;  /* 0x00008880100d7816 */ /* 0x002fca00000000ff */
[----:B------:R-:W-:-:S07]  /*a250*/  IMAD R6, R13, R18, RZ ;  /* 0x000000120d067224 */ /* 0x000fce00078e02ff */
.L_x_386:
[----:B------:R-:W-:Y:S05]  /*a260*/  BSYNC B1 ;  /* 0x0000000000017941 */ /* 0x000fea0003800000 */
.L_x_385:
[----:B------:R-:W-:Y:S01]  /*a270*/  @!P0 IMAD R71, R71, R17, R6 ;  /* 0x0000001147478224 */ /* 0x000fe200078e0206 */
[----:B------:R-:W-:Y:S04]  /*a280*/  BSSY B1, `(.L_x_387) ;  /* 0x0000006000017945 */ /* 0x000fe80003800000 */
[----:B------:R0:W-:Y:S01]  /*a290*/  @!P0 STG.E.U8 desc[UR52][R4.64+0x159], R71 ;  /* 0x0001594704008986 */ /* 0x0001e2000c101134 */
[----:B------:R-:W-:Y:S05]  /*a2a0*/  @P5 BRA `(.L_x_388) ;  /* 0x00000000000c5947 */ /* 0x000fea0003800000 */
[----:B------:R-:W1:Y:S02]  /*a2b0*/  LDG.E.U8 R16, desc[UR52][R10.64+0x160] ;  /* 0x000160340a107981 */ /* 0x000e64000c1e1100 */
[----:B-1----:R-:W-:-:S05]  /*a2c0*/  PRMT R13, R16, 0x8880, RZ ;  /* 0x00008880100d7816 */ /* 0x002fca00000000ff */
[----:B------:R-:W-:-:S07]  /*a2d0*/  IMAD R6, R13, R18, RZ ;  /* 0x000000120d067224 */ /* 0x000fce00078e02ff */
.L_x_388:
[----:B------:R-:W-:Y:S05]  /*a2e0*/  BSYNC B1 ;  /* 0x0000000000017941 */ /* 0x000fea0003800000 */
.L_x_387:
[----:B-1----:R-:W-:Y:S01]  /*a2f0*/  @!P5 IMAD R13, R72, R17, R6 ;  /* 0x00000011480dd224 */ /* 0x002fe200078e0206 */
[----:B------:R-:W-:Y:S04]  /*a300*/  BSSY B1, `(.L_x_389) ;  /* 0x0000006000017945 */ /* 0x000fe80003800000 */
[----:B------:R1:W-:Y:S01]  /*a310*/  @!P5 STG.E.U8 desc[UR52][R2.64+0x160], R13 ;  /* 0x0001600d0200d986 */ /* 0x0003e2000c101134 */
[----:B------:R-:W-:Y:S05]  /*a320*/  @P4 BRA `(.L_x_390) ;  /* 0x00000000000c4947 */ /* 0x000fea0003800000 */
[----:B------:R-:W1:Y:S02]  /*a330*/  LDG.E.U8 R16, desc[UR52][R10.64+0x161] ;  /* 0x000161340a107981 */ /* 0x000e64000c1e1100 */
[----:B-1----:R-:W-:-:S05]  /*a340*/  PRMT R13, R16, 0x8880, RZ ;  /* 0x00008880100d7816 */ /* 0x002fca00000000ff */
[----:B------:R-:W-:-:S07]  /*a350*/  IMAD R6, R13, R18, RZ ;  /* 0x000000120d067224 */ /* 0x000fce00078e02ff */
.L_x_390:
[----:B------:R-:W-:Y:S05]  /*a360*/  BSYNC B1 ;  /* 0x0000000000017941 */ /* 0x000fea0003800000 */
.L_x_389:
        /* <DEDUP_REMOVED lines=13> */
.L_x_392:
[----:B------:R-:W-:Y:S05]  /*a440*/  BSYNC B1 ;  /* 0x0000000000017941 */ /* 0x000fea0003800000 */
.L_x_391:
[----:B-1----:R-:W-:Y:S01]  /*a450*/  @!P3 IMAD R13, R74, R17, R6 ;  /* 0x000000114a0db224 */ /* 0x002fe200078e0206 */
[----:B------:R-:W-:Y:S04]  /*a460*/  BSSY B1, `(.L_x_393) ;  /* 0x0000006000017945 */ /* 0x000fe80003800000 */
[----:B------:R1:W-:Y:S01]  /*a470*/  @!P3 STG.E.U8 desc[UR52][R4.64+0x160], R13 ;  /* 0x0001600d0400b986 */ /* 0x0003e2000c101134 */
[----:B------:R-:W-:Y:S05]  /*a480*/  @P2 BRA `(.L_x_394) ;  /* 0x00000000000c2947 */ /* 0x000fea0003800000 */
[----:B------:R-:W1:Y:S02]  /*a490*/  LDG.E.U8 R16, desc[UR52][R8.64+0x161] ;  /* 0x0001613408107981 */ /* 0x000e64000c1e1100 */
[----:B-1----:R-:W-:-:S05]  /*a4a0*/  PRMT R13, R16, 0x8880, RZ ;  /* 0x00008880100d7816 */ /* 0x002fca00000000ff */
[----:B------:R-:W-:-:S07]  /*a4b0*/  IMAD R6, R13, R18, RZ ;  /* 0x000000120d067224 */ /* 0x000fce00078e02ff */
.L_x_394:
[----:B------:R-:W-:Y:S05]  /*a4c0*/  BSYNC B1 ;  /* 0x0000000000017941 */ /* 0x000fea0003800000 */
.L_x_393:
[----:B------:R-:W-:Y:S01]  /*a4d0*/  @!P2 IMAD R75, R75, R17, R6 ;  /* 0x000000114b4ba224 */ /* 0x000fe200078e0206 */
[----:B------:R-:W-:Y:S04]  /*a4e0*/  BSSY B1, `(.L_x_395) ;  /* 0x0000006000017945 */ /* 0x000fe80003800000 */
[----:B------:R0:W-:Y:S01]  /*a4f0*/  @!P2 STG.E.U8 desc[UR52][R4.64+0x161], R75 ;  /* 0x0001614b0400a986 */ /* 0x0001e2000c101134 */
[----:B------:R-:W-:Y:S05]  /*a500*/  @P5 BRA `(.L_x_396) ;  /* 0x00000000000c5947 */ /* 0x000fea0003800000 */
[----:B------:R-:W1:Y:S02]  /*a510*/  LDG.E.U8 R16, desc[UR52][R10.64+0x168] ;  /* 0x000168340a107981 */ /* 0x000e64000c1e1100 */
[----:B-1----:R-:W-:-:S05]  /*a520*/  PRMT R13, R16, 0x8880, RZ ;  /* 0x00008880100d7816 */ /* 0x002fca00000000ff */
[----:B------:R-:W-:-:S07]  /*a530*/  IMAD R6, R13, R18, RZ ;  /* 0x000000120d067224 */ /* 0x000fce00078e02ff */
.L_x_396:
[----:B------:R-:W-:Y:S05]  /*a540*/  BSYNC B1 ;  /* 0x0000000000017941 */ /* 0x000fea0003800000 */
.L_x_395:
[----:B-1----:R-:W-:Y:S01]  /*a550*/  @!P5 IMAD R13, R76, R17, R6 ;  /* 0x000000114c0dd224 */ /* 0x002fe200078e0206 */
[----:B------:R-:W-:Y:S04]  /*a560*/  BSSY B1, `(.L_x_397) ;  /* 0x0000006000017945 */ /* 0x000fe80003800000 */
[----:B------:R1:W-:Y:S01]  /*a570*/  @!P5 STG.E.U8 desc[UR52][R2.64+0x168], R13 ;  /* 0x0001680d0200d986 */ /* 0x0003e2000c101134 */
[----:B------:R-:W-:Y:S05]  /*a580*/  @P4 BRA `(.L_x_398) ;  /* 0x00000000000c4947 */ /* 0x000fea0003800000 */
[----:B------:R-:W1:Y:S02]  /*a590*/  LDG.E.U8 R16, desc[UR52][R10.64+0x169] ;  /* 0x000169340a107981 */ /* 0x000e64000c1e1100 */
[----:B-1----:R-:W-:-:S05]  /*a5a0*/  PRMT R13, R16, 0x8880, RZ ;  /* 0x00008880100d7816 */ /* 0x002fca00000000ff */
[----:B------:R-:W-:-:S07]  /*a5b0*/  IMAD R6, R13, R18, RZ ;  /* 0x000000120d067224 */ /* 0x000fce00078e02ff */
.L_x_398:
[----:B------:R-:W-:Y:S05]  /*a5c0*/  BSYNC B1 ;  /* 0x0000000000017941 */ /* 0x000fea0003800000 */
.L_x_397:
        /* <DEDUP_REMOVED lines=13> */
.L_x_400:
[----:B------:R-:W-:Y:S05]  /*a6a0*/  BSYNC B1 ;  /* 0x0000000000017941 */ /* 0x000fea0003800000 */
.L_x_399:
[----:B-1----:R-:W-:Y:S01]  /*a6b0*/  @!P1 IMAD R13, R78, R17, R6 ;  /* 0x000000114e0d9224 */ /* 0x002fe200078e0206 */
[----:B------:R-:W-:Y:S04]  /*a6c0*/  BSSY B1, `(.L_x_401) ;  /* 0x0000006000017945 */ /* 0x000fe80003800000 */
[----:B------:R1:W-:Y:S01]  /*a6d0*/  @!P1 STG.E.U8 desc[UR52][R4.64+0x168], R13 ;  /* 0x0001680d04009986 */ /* 0x0003e2000c101134 */
[----:B------:R-:W-:Y:S05]  /*a6e0*/  @P0 BRA `(.L_x_402) ;  /* 0x00000000000c0947 */ /* 0x000fea0003800000 */
[----:B------:R-:W1:Y:S02]  /*a6f0*/  LDG.E.U8 R16, desc[UR52][R8.64+0x169] ;  /* 0x0001693408107981 */ /* 0x000e64000c1e1100 */
[----:B-1----:R-:W-:-:S05]  /*a700*/  PRMT R13, R16, 0x8880, RZ ;  /* 0x00008880100d7816 */ /* 0x002fca00000000ff */
[----:B------:R-:W-:-:S07]  /*a710*/  IMAD R6, R13, R18, RZ ;  /* 0x000000120d067224 */ /* 0x000fce00078e02ff */
.L_x_402:
[----:B------:R-:W-:Y:S05]  /*a720*/  BSYNC B1 ;  /* 0x0000000000017941 */ /* 0x000fea0003800000 */
.L_x_401:
[----:B------:R-:W-:Y:S01]  /*a730*/  @!P0 IMAD R79, R79, R17, R6 ;  /* 0x000000114f4f8224 */ /* 0x000fe200078e0206 */
[----:B------:R-:W-:Y:S04]  /*a740*/  BSSY B1, `(.L_x_403) ;  /* 0x0000006000017945 */ /* 0x000fe80003800000 */
[----:B------:R0:W-:Y:S01]  /*a750*/  @!P0 STG.E.U8 desc[UR52][R4.64+0x169], R79 ;  /* 0x0001694f04008986 */ /* 0x0001e2000c101134 */
[----:B------:R-:W-:Y:S05]  /*a760*/  @P5 BRA `(.L_x_404) ;  /* 0x00000000000c5947 */ /* 0x000fea0003800000 */
[----:B------:R-:W1:Y:S02]  /*a770*/  LDG.E.U8 R16, desc[UR52][R10.64+0x170] ;  /* 0x000170340a107981 */ /* 0x000e64000c1e1100 */
[----:B-1----:R-:W-:-:S05]  /*a780*/  PRMT R13, R16, 0x8880, RZ ;  /* 0x00008880100d7816 */ /* 0x002fca00000000ff */
[----:B------:R-:W-:-:S07]  /*a790*/  IMAD R6, R13, R18, RZ ;  /* 0x000000120d067224 */ /* 0x000fce00078e02ff */
.L_x_404:
[----:B------:R-:W-:Y:S05]  /*a7a0*/  BSYNC B1 ;  /* 0x0000000000017941 */ /* 0x000fea0003800000 */
.L_x_403:
[----:B-1----:R-:W-:Y:S01]  /*a7b0*/  @!P5 IMAD R13, R80, R17, R6 ;  /* 0x00000011500dd224 */ /* 0x002fe200078e0206 */
[----:B------:R-:W-:Y:S04]  /*a7c0*/  BSSY B1, `(.L_x_405) ;  /* 0x0000006000017945 */ /* 0x000fe80003800000 */
[----:B------:R1:W-:Y:S01]  /*a7d0*/  @!P5 STG.E.U8 desc[UR52][R2.64+0x170], R13 ;  /* 0x0001700d0200d986 */ /* 0x0003e2000c101134 */
[----:B------:R-:W-:Y:S05]  /*a7e0*/  @P4 BRA `(.L_x_406) ;  /* 0x00000000000c4947 */ /* 0x000fea0003800000 */
[----:B------:R-:W1:Y:S02]  /*a7f0*/  LDG.E.U8 R16, desc[UR52][R10.64+0x171] ;  /* 0x000171340a107981 */ /* 0x000e64000c1e1100 */
[----:B-1----:R-:W-:-:S05]  /*a800*/  PRMT R13, R16, 0x8880, RZ ;  /* 0x00008880100d7816 */ /* 0x002fca00000000ff */
[----:B------:R-:W-:-:S07]  /*a810*/  IMAD R6, R13, R18, RZ ;  /* 0x000000120d067224 */ /* 0x000fce00078e02ff */
.L_x_406:
[----:B------:R-:W-:Y:S05]  /*a820*/  BSYNC B1 ;  /* 0x0000000000017941 */ /* 0x000fea0003800000 */
.L_x_405:
        /* <DEDUP_REMOVED lines=13> */
.L_x_408:
[----:B------:R-:W-:Y:S05]  /*a900*/  BSYNC B1 ;  /* 0x0000000000017941 */ /* 0x000fea0003800000 */
.L_x_407:
[----:B-1----:R-:W-:Y:S01]  /*a910*/  @!P3 IMAD R13, R82, R17, R6 ;  /* 0x00000011520db224 */ /* 0x002fe200078e0206 */
[----:B------:R-:W-:Y:S04]  /*a920*/  BSSY B1, `(.L_x_409) ;  /* 0x0000006000017945 */ /* 0x000fe80003800000 */
[----:B------:R1:W-:Y:S01]  /*a930*/  @!P3 STG.E.U8 desc[UR52][R4.64+0x170], R13 ;  /* 0x0001700d0400b986 */ /* 0x0003e2000c101134 */
[----:B------:R-:W-:Y:S05]  /*a940*/  @P2 BRA `(.L_x_410) ;  /* 0x00000000000c2947 */ /* 0x000fea0003800000 */
[----:B------:R-:W1:Y:S02]  /*a950*/  LDG.E.U8 R16, desc[UR52][R8.64+0x171] ;  /* 0x0001713408107981 */ /* 0x000e64000c1e1100 */
[----:B-1----:R-:W-:-:S05]  /*a960*/  PRMT R13, R16, 0x8880, RZ ;  /* 0x00008880100d7816 */ /* 0x002fca00000000ff */
[----:B------:R-:W-:-:S07]  /*a970*/  IMAD R6, R13, R18, RZ ;  /* 0x000000120d067224 */ /* 0x000fce00078e02ff */
.L_x_410:
[----:B------:R-:W-:Y:S05]  /*a980*/  BSYNC B1 ;  /* 0x0000000000017941 */ /* 0x000fea0003800000 */
.L_x_409:
[----:B------:R-:W-:Y:S01]  /*a990*/  @!P2 IMAD R83, R83, R17, R6 ;  /* 0x000000115353a224 */ /* 0x000fe200078e0206 */
[----:B------:R-:W-:Y:S04]  /*a9a0*/  BSSY B1, `(.L_x_411) ;  /* 0x0000006000017945 */ /* 0x000fe80003800000 */
[----:B------:R0:W-:Y:S01]  /*a9b0*/  @!P2 STG.E.U8 desc[UR52][R4.64+0x171], R83 ;  /* 0x000171530400a986 */ /* 0x0001e2000c101134 */
[----:B------:R-:W-:Y:S05]  /*a9c0*/  @P5 BRA `(.L_x_412) ;  /* 0x00000000000c5947 */ /* 0x000fea0003800000 */
[----:B------:R-:W1:Y:S02]  /*a9d0*/  LDG.E.U8 R16, desc[UR52][R10.64+0x178] ;  /* 0x000178340a107981 */ /* 0x000e64000c1e1100 */
[----:B-1----:R-:W-:-:S05]  /*a9e0*/  PRMT R13, R16, 0x8880, RZ ;  /* 0x00008880100d7816 */ /* 0x002fca00000000ff */
[----:B------:R-:W-:-:S07]  /*a9f0*/  IMAD R6, R13, R18, RZ ;  /* 0x000000120d067224 */ /* 0x000fce00078e02ff */
.L_x_412:
[----:B------:R-:W-:Y:S05]  /*aa00*/  BSYNC B1 ;  /* 0x0000000000017941 */ /* 0x000fea0003800000 */
.L_x_411:
[----:B-1----:R-:W-:Y:S01]  /*aa10*/  @!P5 IMAD R13, R84, R17, R6 ;  /* 0x00000011540dd224 */ /* 0x002fe200078e0206 */
[----:B------:R-:W-:Y:S04]  /*aa20*/  BSSY B1, `(.L_x_413) ;  /* 0x0000006000017945 */ /* 0x000fe80003800000 */
[----:B------:R1:W-:Y:S01]  /*aa30*/  @!P5 STG.E.U8 desc[UR52][R2.64+0x178], R13 ;  /* 0x0001780d0200d986 */ /* 0x0003e2000c101134 */
[----:B------:R-:W-:Y:S05]  /*aa40*/  @P4 BRA `(.L_x_414) ;  /* 0x00000000000c4947 */ /* 0x000fea0003800000 */
[----:B------:R-:W1:Y:S02]  /*aa50*/  LDG.E.U8 R16, desc[UR52][R10.64+0x179] ;  /* 0x000179340a107981 */ /* 0x000e64000c1e1100 */
[----:B-1----:R-:W-:-:S05]  /*aa60*/  PRMT R13, R16, 0x8880, RZ ;  /* 0x00008880100d7816 */ /* 0x002fca00000000ff */
[----:B------:R-:W-:-:S07]  /*aa70*/  IMAD R6, R13, R18, RZ ;  /* 0x000000120d067224 */ /* 0x000fce00078e02ff */
.L_x_414:
[----:B------:R-:W-:Y:S05]  /*aa80*/  BSYNC B1 ;  /* 0x0000000000017941 */ /* 0x000fea0003800000 */
.L_x_413:
        /* <DEDUP_REMOVED lines=13> */
.L_x_416:
[----:B------:R-:W-:Y:S05]  /*ab60*/  BSYNC B1 ;  /* 0x0000000000017941 */ /* 0x000fea0003800000 */
.L_x_415:
[----:B-1----:R-:W-:Y:S01]  /*ab70*/  @!P1 IMAD R13, R86, R17, R6 ;  /* 0x00000011560d9224 */ /* 0x002fe200078e0206 */
[----:B------:R-:W-:Y:S04]  /*ab80*/  BSSY B1, `(.L_x_417) ;  /* 0x0000006000017945 */ /* 0x000fe80003800000 */
[----:B------:R1:W-:Y:S01]  /*ab90*/  @!P1 STG.E.U8 desc[UR52][R4.64+0x178], R13 ;  /* 0x0001780d04009986 */ /* 0x0003e2000c101134 */
[----:B------:R-:W-:Y:S05]  /*aba0*/  @P0 BRA `(.L_x_418) ;  /* 0x00000000000c0947 */ /* 0x000fea0003800000 */
[----:B------:R-:W1:Y:S02]  /*abb0*/  LDG.E.U8 R16, desc[UR52][R8.64+0x179] ;  /* 0x0001793408107981 */ /* 0x000e64000c1e1100 */
[----:B-1----:R-:W-:-:S05]  /*abc0*/  PRMT R13, R16, 0x8880, RZ ;  /* 0x00008880100d7816 */ /* 0x002fca00000000ff */
[----:B------:R-:W-:-:S07]  /*abd0*/  IMAD R6, R13, R18, RZ ;  /* 0x000000120d067224 */ /* 0x000fce00078e02ff */
.L_x_418:
[----:B------:R-:W-:Y:S05]  /*abe0*/  BSYNC B1 ;  /* 0x0000000000017941 */ /* 0x000fea0003800000 */
.L_x_417:
[----:B------:R-:W-:Y:S01]  /*abf0*/  @!P0 IMAD R87, R87, R17, R6 ;  /* 0x0000001157578224 */ /* 0x000fe200078e0206 */
[----:B------:R-:W-:Y:S04]  /*ac00*/  BSSY B1, `(.L_x_419) ;  /* 0x0000006000017945 */ /* 0x000fe80003800000 */
[----:B------:R0:W-:Y:S01]  /*ac10*/  @!P0 STG.E.U8 desc[UR52][R4.64+0x179], R87 ;  /* 0x0001795704008986 */ /* 0x0001e2000c101134 */
[----:B------:R-:W-:Y:S05]  /*ac20*/  @P5 BRA `(.L_x_420) ;  /* 0x00000000000c5947 */ /* 0x000fea0003800000 */
[----:B------:R-:W1:Y:S02]  /*ac30*/  LDG.E.U8 R16, desc[UR52][R10.64+0x180] ;  /* 0x000180340a107981 */ /* 0x000e64000c1e1100 */
[----:B-1----:R-:W-:-:S05]  /*ac40*/  PRMT R13, R16, 0x8880, RZ ;  /* 0x00008880100d7816 */ /* 0x002fca00000000ff */
[----:B------:R-:W-:-:S07]  /*ac50*/  IMAD R6, R13, R18, RZ ;  /* 0x000000120d067224 */ /* 0x000fce00078e02ff */
.L_x_420:
[----:B------:R-:W-:Y:S05]  /*ac60*/  BSYNC B1 ;  /* 0x0000000000017941 */ /* 0x000fea0003800000 */
.L_x_419:
[----:B-1----:R-:W-:Y:S01]  /*ac70*/  @!P5 IMAD R13, R88, R17, R6 ;  /* 0x00000011580dd224 */ /* 0x002fe200078e0206 */
[----:B------:R-:W-:Y:S04]  /*ac80*/  BSSY B1, `(.L_x_421) ;  /* 0x0000006000017945 */ /* 0x000fe80003800000 */
[----:B------:R1:W-:Y:S01]  /*ac90*/  @!P5 STG.E.U8 desc[UR52][R2.64+0x180], R13 ;  /* 0x0001800d0200d986 */ /* 0x0003e2000c101134 */
[----:B------:R-:W-:Y:S05]  /*aca0*/  @P4 BRA `(.L_x_422) ;  /* 0x00000000000c4947 */ /* 0x000fea0003800000 */
[----:B------:R-:W1:Y:S02]  /*acb0*/  LDG.E.U8 R16, desc[UR52][R10.64+0x181] ;  /* 0x000181340a107981 */ /* 0x000e64000c1e1100 */
[----:B-1----:R-:W-:-:S05]  /*acc0*/  PRMT R13, R16, 0x8880, RZ ;  /* 0x00008880100d7816 */ /* 0x002fca00000000ff */
[----:B------:R-:W-:-:S07]  /*acd0*/  IMAD R6, R13, R18, RZ ;  /* 0x000000120d067224 */ /* 0x000fce00078e02ff */
.L_x_422:
[----:B------:R-:W-:Y:S05]  /*ace0*/  BSYNC B1 ;  /* 0x0000000000017941 */ /* 0x000fea0003800000 */
.L_x_421:
        /* <DEDUP_REMOVED lines=13> */
.L_x_424:
[----:B------:R-:W-:Y:S05]  /*adc0*/  BSYNC B1 ;  /* 0x0000000000017941 */ /* 0x000fea0003800000 */
.L_x_423:
[----:B-1----:R-:W-:Y:S01]  /*add0*/  @!P3 IMAD R13, R90, R17, R6 ;  /* 0x000000115a0db224 */ /* 0x002fe200078e0206 */
[----:B------:R-:W-:Y:S04]  /*ade0*/  BSSY B1, `(.L_x_425) ;  /* 0x0000006000017945 */ /* 0x000fe80003800000 */
[----:B------:R1:W-:Y:S01]  /*adf0*/  @!P3 STG.E.U8 desc[UR52][R4.64+0x180], R13 ;  /* 0x0001800d0400b986 */ /* 0x0003e2000c101134 */
[----:B------:R-:W-:Y:S05]  /*ae00*/  @P2 BRA `(.L_x_426) ;  /* 0x00000000000c2947 */ /* 0x000fea0003800000 */
[----:B------:R-:W1:Y:S02]  /*ae10*/  LDG.E.U8 R16, desc[UR52][R8.64+0x181] ;  /* 0x0001813408107981 */ /* 0x000e64000c1e1100 */
[----:B-1----:R-:W-:-:S05]  /*ae20*/  PRMT R13, R16, 0x8880, RZ ;  /* 0x00008880100d7816 */ /* 0x002fca00000000ff */
[----:B------:R-:W-:-:S07]  /*ae30*/  IMAD R6, R13, R18, RZ ;  /* 0x000000120d067224 */ /* 0x000fce00078e02ff */
.L_x_426:
[----:B------:R-:W-:Y:S05]  /*ae40*/  BSYNC B1 ;  /* 0x0000000000017941 */ /* 0x000fea0003800000 */
.L_x_425:
[----:B------:R-:W-:Y:S01]  /*ae50*/  @!P2 IMAD R91, R91, R17, R6 ;  /* 0x000000115b5ba224 */ /* 0x000fe200078e0206 */
[----:B------:R-:W-:Y:S04]  /*ae60*/  BSSY B1, `(.L_x_427) ;  /* 0x0000006000017945 */ /* 0x000fe80003800000 */
[----:B------:R0:W-:Y:S01]  /*ae70*/  @!P2 STG.E.U8 desc[UR52][R4.64+0x181], R91 ;  /* 0x0001815b0400a986 */ /* 0x0001e2000c101134 */
[----:B------:R-:W-:Y:S05]  /*ae80*/  @P5 BRA `(.L_x_428) ;  /* 0x00000000000c5947 */ /* 0x000fea0003800000 */
[----:B------:R-:W1:Y:S02]  /*ae90*/  LDG.E.U8 R16, desc[UR52][R10.64+0x188] ;  /* 0x000188340a107981 */ /* 0x000e64000c1e1100 */
[----:B-1----:R-:W-:-:S05]  /*aea0*/  PRMT R13, R16, 0x8880, RZ ;  /* 0x00008880100d7816 */ /* 0x002fca00000000ff */
[----:B------:R-:W-:-:S07]  /*aeb0*/  IMAD R6, R13, R18, RZ ;  /* 0x000000120d067224 */ /* 0x000fce00078e02ff */
.L_x_428:
[----:B------:R-:W-:Y:S05]  /*aec0*/  BSYNC B1 ;  /* 0x0000000000017941 */ /* 0x000fea0003800000 */
.L_x_427:
[----:B-1----:R-:W-:Y:S01]  /*aed0*/  @!P5 IMAD R13, R92, R17, R6 ;  /* 0x000000115c0dd224 */ /* 0x002fe200078e0206 */
[----:B------:R-:W-:Y:S04]  /*aee0*/  BSSY B1, `(.L_x_429) ;  /* 0x0000006000017945 */ /* 0x000fe80003800000 */
[----:B------:R1:W-:Y:S01]  /*aef0*/  @!P5 STG.E.U8 desc[UR52][R2.64+0x188], R13 ;  /* 0x0001880d0200d986 */ /* 0x0003e2000c101134 */
[----:B------:R-:W-:Y:S05]  /*af00*/  @P4 BRA `(.L_x_430) ;  /* 0x00000000000c4947 */ /* 0x000fea0003800000 */
[----:B------:R-:W1:Y:S02]  /*af10*/  LDG.E.U8 R16, desc[UR52][R10.64+0x189] ;  /* 0x000189340a107981 */ /* 0x000e64000c1e1100 */
[----:B-1----:R-:W-:-:S05]  /*af20*/  PRMT R13, R16, 0x8880, RZ ;  /* 0x00008880100d7816 */ /* 0x002fca00000000ff */
[----:B------:R-:W-:-:S07]  /*af30*/  IMAD R6, R13, R18, RZ ;  /* 0x000000120d067224 */ /* 0x000fce00078e02ff */
.L_x_430:
[----:B------:R-:W-:Y:S05]  /*af40*/  BSYNC B1 ;  /* 0x0000000000017941 */ /* 0x000fea0003800000 */
.L_x_429:
        /* <DEDUP_REMOVED lines=13> */
.L_x_432:
[----:B------:R-:W-:Y:S05]  /*b020*/  BSYNC B1 ;  /* 0x0000000000017941 */ /* 0x000fea0003800000 */
.L_x_431:
[----:B-1----:R-:W-:Y:S01]  /*b030*/  @!P1 IMAD R13, R94, R17, R6 ;  /* 0x000000115e0d9224 */ /* 0x002fe200078e0206 */
[----:B------:R-:W-:Y:S04]  /*b040*/  BSSY B1, `(.L_x_433) ;  /* 0x0000006000017945 */ /* 0x000fe80003800000 */
[----:B------:R1:W-:Y:S01]  /*b050*/  @!P1 STG.E.U8 desc[UR52][R4.64+0x188], R13 ;  /* 0x0001880d04009986 */ /* 0x0003e2000c101134 */
[----:B------:R-:W-:Y:S05]  /*b060*/  @P0 BRA `(.L_x_434) ;  /* 0x00000000000c0947 */ /* 0x000fea0003800000 */
[----:B------:R-:W1:Y:S02]  /*b070*/  LDG.E.U8 R16, desc[UR52][R8.64+0x189] ;  /* 0x0001893408107981 */ /* 0x000e64000c1e1100 */
[----:B-1----:R-:W-:-:S05]  /*b080*/  PRMT R13, R16, 0x8880, RZ ;  /* 0x00008880100d7816 */ /* 0x002fca00000000ff */
[----:B------:R-:W-:-:S07]  /*b090*/  IMAD R6, R13, R18, RZ ;  /* 0x000000120d067224 */ /* 0x000fce00078e02ff */
.L_x_434:
[----:B------:R-:W-:Y:S05]  /*b0a0*/  BSYNC B1 ;  /* 0x0000000000017941 */ /* 0x000fea0003800000 */
.L_x_433:
[----:B------:R-:W-:Y:S01]  /*b0b0*/  @!P0 IMAD R95, R95, R17, R6 ;  /* 0x000000115f5f8224 */ /* 0x000fe200078e0206 */
[----:B------:R-:W-:Y:S04]  /*b0c0*/  BSSY B1, `(.L_x_435) ;  /* 0x0000006000017945 */ /* 0x000fe80003800000 */
[----:B------:R0:W-:Y:S01]  /*b0d0*/  @!P0 STG.E.U8 desc[UR52][R4.64+0x189], R95 ;  /* 0x0001895f04008986 */ /* 0x0001e2000c101134 */
[----:B------:R-:W-:Y:S05]  /*b0e0*/  @P5 BRA `(.L_x_436) ;  /* 0x00000000000c5947 */ /* 0x000fea0003800000 */
[----:B------:R-:W1:Y:S02]  /*b0f0*/  LDG.E.U8 R16, desc[UR52][R10.64+0x190] ;  /* 0x000190340a107981 */ /* 0x000e64000c1e1100 */
[----:B-1----:R-:W-:-:S05]  /*b100*/  PRMT R13, R16, 0x8880, RZ ;  /* 0x00008880100d7816 */ /* 0x002fca00000000ff */
[----:B------:R-:W-:-:S07]  /*b110*/  IMAD R6, R13, R18, RZ ;  /* 0x000000120d067224 */ /* 0x000fce00078e02ff */
.L_x_436:
[----:B------:R-:W-:Y:S05]  /*b120*/  BSYNC B1 ;  /* 0x0000000000017941 */ /* 0x000fea0003800000 */
.L_x_435:
[----:B-1----:R-:W-:Y:S01]  /*b130*/  @!P5 IMAD R13, R96, R17, R6 ;  /* 0x00000011600dd224 */ /* 0x002fe200078e0206 */
[----:B------:R-:W-:Y:S04]  /*b140*/  BSSY B1, `(.L_x_437) ;  /* 0x0000006000017945 */ /* 0x000fe80003800000 */
[----:B------:R1:W-:Y:S01]  /*b150*/  @!P5 STG.E.U8 desc[UR52][R2.64+0x190], R13 ;  /* 0x0001900d0200d986 */ /* 0x0003e2000c101134 */
[----:B------:R-:W-:Y:S05]  /*b160*/  @P4 BRA `(.L_x_438) ;  /* 0x00000000000c4947 */ /* 0x000fea0003800000 */
[----:B------:R-:W1:Y:S02]  /*b170*/  LDG.E.U8 R16, desc[UR52][R10.64+0x191] ;  /* 0x000191340a107981 */ /* 0x000e64000c1e1100 */
[----:B-1----:R-:W-:-:S05]  /*b180*/  PRMT R13, R16, 0x8880, RZ ;  /* 0x00008880100d7816 */ /* 0x002fca00000000ff */
[----:B------:R-:W-:-:S07]  /*b190*/  IMAD R6, R13, R18, RZ ;  /* 0x000000120d067224 */ /* 0x000fce00078e02ff */
.L_x_438:
[----:B------:R-:W-:Y:S05]  /*b1a0*/  BSYNC B1 ;  /* 0x0000000000017941 */ /* 0x000fea0003800000 */
.L_x_437:
        /* <DEDUP_REMOVED lines=13> */
.L_x_440:
[----:B------:R-:W-:Y:S05]  /*b280*/  BSYNC B1 ;  /* 0x0000000000017941 */ /* 0x000fea0003800000 */
.L_x_439:
[----:B-1----:R-:W-:Y:S01]  /*b290*/  @!P3 IMAD R13, R98, R17, R6 ;  /* 0x00000011620db224 */ /* 0x002fe200078e0206 */
[----:B------:R-:W-:Y:S04]  /*b2a0*/  BSSY B1, `(.L_x_441) ;  /* 0x0000006000017945 */ /* 0x000fe80003800000 */
[----:B------:R1:W-:Y:S01]  /*b2b0*/  @!P3 STG.E.U8 desc[UR52][R4.64+0x190], R13 ;  /* 0x0001900d0400b986 */ /* 0x0003e2000c101134 */
[----:B------:R-:W-:Y:S05]  /*b2c0*/  @P2 BRA `(.L_x_442) ;  /* 0x00000000000c2947 */ /* 0x000fea0003800000 */
[----:B------:R-:W1:Y:S02]  /*b2d0*/  LDG.E.U8 R16, desc[UR52][R8.64+0x191] ;  /* 0x0001913408107981 */ /* 0x000e64000c1e1100 */
[----:B-1----:R-:W-:-:S05]  /*b2e0*/  PRMT R13, R16, 0x8880, RZ ;  /* 0x00008880100d7816 */ /* 0x002fca00000000ff */
[----:B------:R-:W-:-:S07]  /*b2f0*/  IMAD R6, R13, R18, RZ ;  /* 0x000000120d067224 */ /* 0x000fce00078e02ff */
.L_x_442:
[----:B------:R-:W-:Y:S05]  /*b300*/  BSYNC B1 ;  /* 0x0000000000017941 */ /* 0x000fea0003800000 */
.L_x_441:
[----:B------:R-:W-:Y:S01]  /*b310*/  @!P2 IMAD R99, R99, R17, R6 ;  /* 0x000000116363a224 */ /* 0x000fe200078e0206 */
[----:B------:R-:W-:Y:S04]  /*b320*/  BSSY B1, `(.L_x_443) ;  /* 0x0000006000017945 */ /* 0x000fe80003800000 */
[----:B------:R0:W-:Y:S01]  /*b330*/  @!P2 STG.E.U8 desc[UR52][R4.64+0x191], R99 ;  /* 0x000191630400a986 */ /* 0x0001e2000c101134 */
[----:B------:R-:W-:Y:S05]  /*b340*/  @P5 BRA `(.L_x_444) ;  /* 0x00000000000c5947 */ /* 0x000fea0003800000 */
[----:B------:R-:W1:Y:S02]  /*b350*/  LDG.E.U8 R16, desc[UR52][R10.64+0x198] ;  /* 0x000198340a107981 */ /* 0x000e64000c1e1100 */
[----:B-1----:R-:W-:-:S05]  /*b360*/  PRMT R13, R16, 0x8880, RZ ;  /* 0x00008880100d7816 */ /* 0x002fca00000000ff */
[----:B------:R-:W-:-:S07]  /*b370*/  IMAD R6, R13, R18, RZ ;  /* 0x000000120d067224 */ /* 0x000fce00078e02ff */
.L_x_444:
[----:B------:R-:W-:Y:S05]  /*b380*/  BSYNC B1 ;  /* 0x0000000000017941 */ /* 0x000fea0003800000 */
.L_x_443:
[----:B-1----:R-:W-:Y:S01]  /*b390*/  @!P5 IMAD R13, R100, R17, R6 ;  /* 0x00000011640dd224 */ /* 0x002fe200078e0206 */
[----:B------:R-:W-:Y:S04]  /*b3a0*/  BSSY B1, `(.L_x_445) ;  /* 0x0000006000017945 */ /* 0x000fe80003800000 */
[----:B------:R1:W-:Y:S01]  /*b3b0*/  @!P5 STG.E.U8 desc[UR52][R2.64+0x198], R13 ;  /* 0x0001980d0200d986 */ /* 0x0003e2000c101134 */
[----:B------:R-:W-:Y:S05]  /*b3c0*/  @P4 BRA `(.L_x_446) ;  /* 0x00000000000c4947 */ /* 0x000fea0003800000 */
[----:B------:R-:W1:Y:S02]  /*b3d0*/  LDG.E.U8 R16, desc[UR52][R10.64+0x199] ;  /* 0x000199340a107981 */ /* 0x000e64000c1e1100 */
[----:B-1----:R-:W-:-:S05]  /*b3e0*/  PRMT R13, R16, 0x8880, RZ ;  /* 0x00008880100d7816 */ /* 0x002fca00000000ff */
[----:B------:R-:W-:-:S07]  /*b3f0*/  IMAD R6, R13, R18, RZ ;  /* 0x000000120d067224 */ /* 0x000fce00078e02ff */
.L_x_446:
[----:B------:R-:W-:Y:S05]  /*b400*/  BSYNC B1 ;  /* 0x0000000000017941 */ /* 0x000fea0003800000 */
.L_x_445:
        /* <DEDUP_REMOVED lines=13> */
.L_x_448:
[----:B------:R-:W-:Y:S05]  /*b4e0*/  BSYNC B1 ;  /* 0x0000000000017941 */ /* 0x000fea0003800000 */
.L_x_447:
[----:B-1----:R-:W-:Y:S01]  /*b4f0*/  @!P1 IMAD R13, R102, R17, R6 ;  /* 0x00000011660d9224 */ /* 0x002fe200078e0206 */
[----:B------:R-:W-:Y:S04]  /*b500*/  BSSY B1, `(.L_x_449) ;  /* 0x0000006000017945 */ /* 0x000fe80003800000 */
[----:B------:R1:W-:Y:S01]  /*b510*/  @!P1 STG.E.U8 desc[UR52][R4.64+0x198], R13 ;  /* 0x0001980d04009986 */ /* 0x0003e2000c101134 */
[----:B------:R-:W-:Y:S05]  /*b520*/  @P0 BRA `(.L_x_450) ;  /* 0x00000000000c0947 */ /* 0x000fea0003800000 */
[----:B------:R-:W1:Y:S02]  /*b530*/  LDG.E.U8 R16, desc[UR52][R8.64+0x199] ;  /* 0x0001993408107981 */ /* 0x000e64000c1e1100 */
[----:B-1----:R-:W-:-:S05]  /*b540*/  PRMT R13, R16, 0x8880, RZ ;  /* 0x00008880100d7816 */ /* 0x002fca00000000ff */
[----:B------:R-:W-:-:S07]  /*b550*/  IMAD R6, R13, R18, RZ ;  /* 0x000000120d067224 */ /* 0x000fce00078e02ff */
.L_x_450:
[----:B------:R-:W-:Y:S05]  /*b560*/  BSYNC B1 ;  /* 0x0000000000017941 */ /* 0x000fea0003800000 */
.L_x_449:
[----:B------:R-:W-:Y:S01]  /*b570*/  @!P0 IMAD R103, R103, R17, R6 ;  /* 0x0000001167678224 */ /* 0x000fe200078e0206 */
[----:B------:R-:W-:Y:S04]  /*b580*/  BSSY B1, `(.L_x_451) ;  /* 0x0000006000017945 */ /* 0x000fe80003800000 */
[----:B------:R0:W-:Y:S01]  /*b590*/  @!P0 STG.E.U8 desc[UR52][R4.64+0x199], R103 ;  /* 0x0001996704008986 */ /* 0x0001e2000c101134 */
[----:B------:R-:W-:Y:S05]  /*b5a0*/  @P5 BRA `(.L_x_452) ;  /* 0x00000000000c5947 */ /* 0x000fea0003800000 */
[----:B------:R-:W1:Y:S02]  /*b5b0*/  LDG.E.U8 R16, desc[UR52][R10.64+0x1a0] ;  /* 0x0001a0340a107981 */ /* 0x000e64000c1e1100 */
[----:B-1----:R-:W-:-:S05]  /*b5c0*/  PRMT R13, R16, 0x8880, RZ ;  /* 0x00008880100d7816 */ /* 0x002fca00000000ff */
[----:B------:R-:W-:-:S07]  /*b5d0*/  IMAD R6, R13, R18, RZ ;  /* 0x000000120d067224 */ /* 0x000fce00078e02ff */
.L_x_452:
[----:B------:R-:W-:Y:S05]  /*b5e0*/  BSYNC B1 ;  /* 0x0000000000017941 */ /* 0x000fea0003800000 */
.L_x_451:
[----:B-1----:R-:W-:Y:S01]  /*b5f0*/  @!P5 IMAD R13, R104, R17, R6 ;  /* 0x00000011680dd224 */ /* 0x002fe200078e0206 */
[----:B------:R-:W-:Y:S04]  /*b600*/  BSSY B1, `(.L_x_453) ;  /* 0x0000006000017945 */ /* 0x000fe80003800000 */
[----:B------:R1:W-:Y:S01]  /*b610*/  @!P5 STG.E.U8 desc[UR52][R2.64+0x1a0], R13 ;  /* 0x0001a00d0200d986 */ /* 0x0003e2000c101134 */
[----:B------:R-:W-:Y:S05]  /*b620*/  @P4 BRA `(.L_x_454) ;  /* 0x00000000000c4947 */ /* 0x000fea0003800000 */
[----:B------:R-:W1:Y:S02]  /*b630*/  LDG.E.U8 R16, desc[UR52][R10.64+0x1a1] ;  /* 0x0001a1340a107981 */ /* 0x000e64000c1e1100 */
[----:B-1----:R-:W-:-:S05]  /*b640*/  PRMT R13, R16, 0x8880, RZ ;  /* 0x00008880100d7816 */ /* 0x002fca00000000ff */
[----:B------:R-:W-:-:S07]  /*b650*/  IMAD R6, R13, R18, RZ ;  /* 0x000000120d067224 */ /* 0x000fce00078e02ff */
.L_x_454:
[----:B------:R-:W-:Y:S05]  /*b660*/  BSYNC B1 ;  /* 0x0000000000017941 */ /* 0x000fea0003800000 */
.L_x_453:
        /* <DEDUP_REMOVED lines=13> */
.L_x_456:
[----:B------:R-:W-:Y:S05]  /*b740*/  BSYNC B1 ;  /* 0x0000000000017941 */ /* 0x000fea0003800000 */
.L_x_455:
[----:B-1----:R-:W-:Y:S01]  /*b750*/  @!P3 IMAD R13, R106, R17, R6 ;  /* 0x000000116a0db224 */ /* 0x002fe200078e0206 */
[----:B------:R-:W-:Y:S04]  /*b760*/  BSSY B1, `(.L_x_457) ;  /* 0x0000006000017945 */ /* 0x000fe80003800000 */
[----:B------:R1:W-:Y:S01]  /*b770*/  @!P3 STG.E.U8 desc[UR52][R4.64+0x1a0], R13 ;  /* 0x0001a00d0400b986 */ /* 0x0003e2000c101134 */
[----:B------:R-:W-:Y:S05]  /*b780*/  @P2 BRA `(.L_x_458) ;  /* 0x00000000000c2947 */ /* 0x000fea0003800000 */
[----:B------:R-:W1:Y:S02]  /*b790*/  LDG.E.U8 R16, desc[UR52][R8.64+0x1a1] ;  /* 0x0001a13408107981 */ /* 0x000e64000c1e1100 */
[----:B-1----:R-:W-:-:S05]  /*b7a0*/  PRMT R13, R16, 0x8880, RZ ;  /* 0x00008880100d7816 */ /* 0x002fca00000000ff */
[----:B------:R-:W-:-:S07]  /*b7b0*/  IMAD R6, R13, R18, RZ ;  /* 0x000000120d067224 */ /* 0x000fce00078e02ff */
.L_x_458:
[----:B------:R-:W-:Y:S05]  /*b7c0*/  BSYNC B1 ;  /* 0x0000000000017941 */ /* 0x000fea0003800000 */
.L_x_457:
[----:B------:R-:W-:Y:S01]  /*b7d0*/  @!P2 IMAD R107, R107, R17, R6 ;  /* 0x000000116b6ba224 */ /* 0x000fe200078e0206 */
[----:B------:R-:W-:Y:S04]  /*b7e0*/  BSSY B1, `(.L_x_459) ;  /* 0x0000006000017945 */ /* 0x000fe80003800000 */
[----:B------:R0:W-:Y:S01]  /*b7f0*/  @!P2 STG.E.U8 desc[UR52][R4.64+0x1a1], R107 ;  /* 0x0001a16b0400a986 */ /* 0x0001e2000c101134 */
[----:B------:R-:W-:Y:S05]  /*b800*/  @P5 BRA `(.L_x_460) ;  /* 0x00000000000c5947 */ /* 0x000fea0003800000 */
[----:B------:R-:W1:Y:S02]  /*b810*/  LDG.E.U8 R16, desc[UR52][R10.64+0x1a8] ;  /* 0x0001a8340a107981 */ /* 0x000e64000c1e1100 */
[----:B-1----:R-:W-:-:S05]  /*b820*/  PRMT R13, R16, 0x8880, RZ ;  /* 0x00008880100d7816 */ /* 0x002fca00000000ff */
[----:B------:R-:W-:-:S07]  /*b830*/  IMAD R6, R13, R18, RZ ;  /* 0x000000120d067224 */ /* 0x000fce00078e02ff */
.L_x_460:
[----:B------:R-:W-:Y:S05]  /*b840*/  BSYNC B1 ;  /* 0x0000000000017941 */ /* 0x000fea0003800000 */
.L_x_459:
[----:B-1----:R-:W-:Y:S01]  /*b850*/  @!P5 IMAD R13, R108, R17, R6 ;  /* 0x000000116c0dd224 */ /* 0x002fe200078e0206 */
[----:B------:R-:W-:Y:S04]  /*b860*/  BSSY B1, `(.L_x_461) ;  /* 0x0000006000017945 */ /* 0x000fe80003800000 */
[----:B------:R1:W-:Y:S01]  /*b870*/  @!P5 STG.E.U8 desc[UR52][R2.64+0x1a8], R13 ;  /* 0x0001a80d0200d986 */ /* 0x0003e2000c101134 */
[----:B------:R-:W-:Y:S05]  /*b880*/  @P4 BRA `(.L_x_462) ;  /* 0x00000000000c4947 */ /* 0x000fea0003800000 */
[----:B------:R-:W1:Y:S02]  /*b890*/  LDG.E.U8 R16, desc[UR52][R10.64+0x1a9] ;  /* 0x0001a9340a107981 */ /* 0x000e64000c1e1100 */
[----:B-1----:R-:W-:-:S05]  /*b8a0*/  PRMT R13, R16, 0x8880, RZ ;  /* 0x00008880100d7816 */ /* 0x002fca00000000ff */
[----:B------:R-:W-:-:S07]  /*b8b0*/  IMAD R6, R13, R18, RZ ;  /* 0x000000120d067224 */ /* 0x000fce00078e02ff */
.L_x_462:
[----:B------:R-:W-:Y:S05]  /*b8c0*/  BSYNC B1 ;  /* 0x0000000000017941 */ /* 0x000fea0003800000 */
.L_x_461:
        /* <DEDUP_REMOVED lines=13> */
.L_x_464:
[----:B------:R-:W-:Y:S05]  /*b9a0*/  BSYNC B1 ;  /* 0x0000000000017941 */ /* 0x000fea0003800000 */
.L_x_463:
[----:B-1----:R-:W-:Y:S01]  /*b9b0*/  @!P1 IMAD R13, R110, R17, R6 ;  /* 0x000000116e0d9224 */ /* 0x002fe200078e0206 */
[----:B------:R-:W-:Y:S04]  /*b9c0*/  BSSY B1, `(.L_x_465) ;  /* 0x0000006000017945 */ /* 0x000fe80003800000 */
[----:B------:R1:W-:Y:S01]  /*b9d0*/  @!P1 STG.E.U8 desc[UR52][R4.64+0x1a8], R13 ;  /* 0x0001a80d04009986 */ /* 0x0003e2000c101134 */
[----:B------:R-:W-:Y:S05]  /*b9e0*/  @P0 BRA `(.L_x_466) ;  /* 0x00000000000c0947 */ /* 0x000fea0003800000 */
[----:B------:R-:W1:Y:S02]  /*b9f0*/  LDG.E.U8 R16, desc[UR52][R8.64+0x1a9] ;  /* 0x0001a93408107981 */ /* 0x000e64000c1e1100 */
[----:B-1----:R-:W-:-:S05]  /*ba00*/  PRMT R13, R16, 0x8880, RZ ;  /* 0x00008880100d7816 */ /* 0x002fca00000000ff */
[----:B------:R-:W-:-:S07]  /*ba10*/  IMAD R6, R13, R18, RZ ;  /* 0x000000120d067224 */ /* 0x000fce00078e02ff */
.L_x_466:
[----:B------:R-:W-:Y:S05]  /*ba20*/  BSYNC B1 ;  /* 0x0000000000017941 */ /* 0x000fea0003800000 */
.L_x_465:
[----:B------:R-:W-:Y:S01]  /*ba30*/  @!P0 IMAD R111, R111, R17, R6 ;  /* 0x000000116f6f8224 */ /* 0x000fe200078e0206 */
[----:B------:R-:W-:Y:S04]  /*ba40*/  BSSY B1, `(.L_x_467) ;  /* 0x0000006000017945 */ /* 0x000fe80003800000 */
[----:B------:R0:W-:Y:S01]  /*ba50*/  @!P0 STG.E.U8 desc[UR52][R4.64+0x1a9], R111 ;  /* 0x0001a96f04008986 */ /* 0x0001e2000c101134 */
[----:B------:R-:W-:Y:S05]  /*ba60*/  @P5 BRA `(.L_x_468) ;  /* 0x00000000000c5947 */ /* 0x000fea0003800000 */
[----:B------:R-:W1:Y:S02]  /*ba70*/  LDG.E.U8 R16, desc[UR52][R10.64+0x1b0] ;  /* 0x0001b0340a107981 */ /* 0x000e64000c1e1100 */
[----:B-1----:R-:W-:-:S05]  /*ba80*/  PRMT R13, R16, 0x8880, RZ ;  /* 0x00008880100d7816 */ /* 0x002fca00000000ff */
[----:B------:R-:W-:-:S07]  /*ba90*/  IMAD R6, R13, R18, RZ ;  /* 0x000000120d067224 */ /* 0x000fce00078e02ff */
.L_x_468:
[----:B------:R-:W-:Y:S05]  /*baa0*/  BSYNC B1 ;  /* 0x0000000000017941 */ /* 0x000fea0003800000 */
.L_x_467:
[----:B-1----:R-:W-:Y:S01]  /*bab0*/  @!P5 IMAD R13, R112, R17, R6 ;  /* 0x00000011700dd224 */ /* 0x002fe200078e0206 */
[----:B------:R-:W-:Y:S04]  /*bac0*/  BSSY B1, `(.L_x_469) ;  /* 0x0000006000017945 */ /* 0x000fe80003800000 */
[----:B------:R1:W-:Y:S01]  /*bad0*/  @!P5 STG.E.U8 desc[UR52][R2.64+0x1b0], R13 ;  /* 0x0001b00d0200d986 */ /* 0x0003e2000c101134 */
[----:B------:R-:W-:Y:S05]  /*bae0*/  @P4 BRA `(.L_x_470) ;  /* 0x00000000000c4947 */ /* 0x000fea0003800000 */
[----:B------:R-:W1:Y:S02]  /*baf0*/  LDG.E.U8 R16, desc[UR52][R10.64+0x1b1] ;  /* 0x0001b1340a107981 */ /* 0x000e64000c1e1100 */
[----:B-1----:R-:W-:-:S05]  /*bb00*/  PRMT R13, R16, 0x8880, RZ ;  /* 0x00008880100d7816 */ /* 0x002fca00000000ff */
[----:B------:R-:W-:-:S07]  /*bb10*/  IMAD R6, R13, R18, RZ ;  /* 0x000000120d067224 */ /* 0x000fce00078e02ff */
.L_x_470:
[----:B------:R-:W-:Y:S05]  /*bb20*/  BSYNC B1 ;  /* 0x0000000000017941 */ /* 0x000fea0003800000 */
.L_x_469:
        /* <DEDUP_REMOVED lines=13> */
.L_x_472:
[----:B------:R-:W-:Y:S05]  /*bc00*/  BSYNC B1 ;  /* 0x0000000000017941 */ /* 0x000fea0003800000 */
.L_x_471:
[----:B-1----:R-:W-:Y:S01]  /*bc10*/  @!P3 IMAD R13, R114, R17, R6 ;  /* 0x00000011720db224 */ /* 0x002fe200078e0206 */
[----:B------:R-:W-:Y:S04]  /*bc20*/  BSSY B1, `(.L_x_473) ;  /* 0x0000006000017945 */ /* 0x000fe80003800000 */
[----:B------:R1:W-:Y:S01]  /*bc30*/  @!P3 STG.E.U8 desc[UR52][R4.64+0x1b0], R13 ;  /* 0x0001b00d0400b986 */ /* 0x0003e2000c101134 */
[----:B------:R-:W-:Y:S05]  /*bc40*/  @P2 BRA `(.L_x_474) ;  /* 0x00000000000c2947 */ /* 0x000fea0003800000 */
[----:B------:R-:W1:Y:S02]  /*bc50*/  LDG.E.U8 R16, desc[UR52][R8.64+0x1b1] ;  /* 0x0001b13408107981 */ /* 0x000e64000c1e1100 */
[----:B-1----:R-:W-:-:S05]  /*bc60*/  PRMT R13, R16, 0x8880, RZ ;  /* 0x00008880100d7816 */ /* 0x002fca00000000ff */
[----:B------:R-:W-:-:S07]  /*bc70*/  IMAD R6, R13, R18, RZ ;  /* 0x000000120d067224 */ /* 0x000fce00078e02ff */
.L_x_474:
[----:B------:R-:W-:Y:S05]  /*bc80*/  BSYNC B1 ;  /* 0x0000000000017941 */ /* 0x000fea0003800000 */
.L_x_473:
[----:B------:R-:W-:Y:S01]  /*bc90*/  @!P2 IMAD R115, R115, R17, R6 ;  /* 0x000000117373a224 */ /* 0x000fe200078e0206 */
[----:B------:R-:W-:Y:S04]  /*bca0*/  BSSY B1, `(.L_x_475) ;  /* 0x0000006000017945 */ /* 0x000fe80003800000 */
[----:B------:R0:W-:Y:S01]  /*bcb0*/  @!P2 STG.E.U8 desc[UR52][R4.64+0x1b1], R115 ;  /* 0x0001b1730400a986 */ /* 0x0001e2000c101134 */
[----:B------:R-:W-:Y:S05]  /*bcc0*/  @P5 BRA `(.L_x_476) ;  /* 0x00000000000c5947 */ /* 0x000fea0003800000 */
[----:B------:R-:W1:Y:S02]  /*bcd0*/  LDG.E.U8 R16, desc[UR52][R10.64+0x1b8] ;  /* 0x0001b8340a107981 */ /* 0x000e64000c1e1100 */
[----:B-1----:R-:W-:-:S05]  /*bce0*/  PRMT R13, R16, 0x8880, RZ ;  /* 0x00008880100d7816 */ /* 0x002fca00000000ff */
[----:B------:R-:W-:-:S07]  /*bcf0*/  IMAD R6, R13, R18, RZ ;  /* 0x000000120d067224 */ /* 0x000fce00078e02ff */
.L_x_476:
[----:B------:R-:W-:Y:S05]  /*bd00*/  BSYNC B1 ;  /* 0x0000000000017941 */ /* 0x000fea0003800000 */
.L_x_475:
[----:B-1----:R-:W-:Y:S01]  /*bd10*/  @!P5 IMAD R13, R116, R17, R6 ;  /* 0x00000011740dd224 */ /* 0x002fe200078e0206 */
[----:B------:R-:W-:Y:S04]  /*bd20*/  BSSY B1, `(.L_x_477) ;  /* 0x0000006000017945 */ /* 0x000fe80003800000 */
[----:B------:R1:W-:Y:S01]  /*bd30*/  @!P5 STG.E.U8 desc[UR52][R2.64+0x1b8], R13 ;  /* 0x0001b80d0200d986 */ /* 0x0003e2000c101134 */
[----:B------:R-:W-:Y:S05]  /*bd40*/  @P4 BRA `(.L_x_478) ;  /* 0x00000000000c4947 */ /* 0x000fea0003800000 */
[----:B------:R-:W1:Y:S02]  /*bd50*/  LDG.E.U8 R16, desc[UR52][R10.64+0x1b9] ;  /* 0x0001b9340a107981 */ /* 0x000e64000c1e1100 */
[----:B-1----:R-:W-:-:S05]  /*bd60*/  PRMT R13, R16, 0x8880, RZ ;  /* 0x00008880100d7816 */ /* 0x002fca00000000ff */
[----:B------:R-:W-:-:S07]  /*bd70*/  IMAD R6, R13, R18, RZ ;  /* 0x000000120d067224 */ /* 0x000fce00078e02ff */
.L_x_478:
[----:B------:R-:W-:Y:S05]  /*bd80*/  BSYNC B1 ;  /* 0x0000000000017941 */ /* 0x000fea0003800000 */
.L_x_477:
        /* <DEDUP_REMOVED lines=13> */
.L_x_480:
[----:B------:R-:W-:Y:S05]  /*be60*/  BSYNC B1 ;  /* 0x0000000000017941 */ /* 0x000fea0003800000 */
.L_x_479:
[----:B-1----:R-:W-:Y:S01]  /*be70*/  @!P1 IMAD R13, R118, R17, R6 ;  /* 0x00000011760d9224 */ /* 0x002fe200078e0206 */
[----:B------:R-:W-:Y:S04]  /*be80*/  BSSY B1, `(.L_x_481) ;  /* 0x0000006000017945 */ /* 0x000fe80003800000 */
[----:B------:R1:W-:Y:S01]  /*be90*/  @!P1 STG.E.U8 desc[UR52][R4.64+0x1b8], R13 ;  /* 0x0001b80d04009986 */ /* 0x0003e2000c101134 */
[----:B------:R-:W-:Y:S05]  /*bea0*/  @P0 BRA `(.L_x_482) ;  /* 0x00000000000c0947 */ /* 0x000fea0003800000 */
[----:B------:R-:W1:Y:S02]  /*beb0*/  LDG.E.U8 R16, desc[UR52][R8.64+0x1b9] ;  /* 0x0001b93408107981 */ /* 0x000e64000c1e1100 */
[----:B-1----:R-:W-:-:S05]  /*bec0*/  PRMT R13, R16, 0x8880, RZ ;  /* 0x00008880100d7816 */ /* 0x002fca00000000ff */
[----:B------:R-:W-:-:S07]  /*bed0*/  IMAD R6, R13, R18, RZ ;  /* 0x000000120d067224 */ /* 0x000fce00078e02ff */
.L_x_482:
[----:B------:R-:W-:Y:S05]  /*bee0*/  BSYNC B1 ;  /* 0x0000000000017941 */ /* 0x000fea0003800000 */
.L_x_481:
[----:B------:R-:W-:Y:S01]  /*bef0*/  @!P0 IMAD R119, R119, R17, R6 ;  /* 0x0000001177778224 */ /* 0x000fe200078e0206 */
[----:B------:R-:W-:Y:S04]  /*bf00*/  BSSY B1, `(.L_x_483) ;  /* 0x0000006000017945 */ /* 0x000fe80003800000 */
[----:B------:R0:W-:Y:S01]  /*bf10*/  @!P0 STG.E.U8 desc[UR52][R4.64+0x1b9], R119 ;  /* 0x0001b97704008986 */ /* 0x0001e2000c101134 */
[----:B------:R-:W-:Y:S05]  /*bf20*/  @P5 BRA `(.L_x_484) ;  /* 0x00000000000c5947 */ /* 0x000fea0003800000 */
[----:B------:R-:W1:Y:S02]  /*bf30*/  LDG.E.U8 R16, desc[UR52][R10.64+0x1c0] ;  /* 0x0001c0340a107981 */ /* 0x000e64000c1e1100 */
[----:B-1----:R-:W-:-:S05]  /*bf40*/  PRMT R13, R16, 0x8880, RZ ;  /* 0x00008880100d7816 */ /* 0x002fca00000000ff */
[----:B------:R-:W-:-:S07]  /*bf50*/  IMAD R6, R13, R18, RZ ;  /* 0x000000120d067224 */ /* 0x000fce00078e02ff */
.L_x_484:
[----:B------:R-:W-:Y:S05]  /*bf60*/  BSYNC B1 ;  /* 0x0000000000017941 */ /* 0x000fea0003800000 */
.L_x_483:
[----:B-1----:R-:W-:Y:S01]  /*bf70*/  @!P5 IMAD R13, R120, R17, R6 ;  /* 0x00000011780dd224 */ /* 0x002fe200078e0206 */
[----:B------:R-:W-:Y:S04]  /*bf80*/  BSSY B1, `(.L_x_485) ;  /* 0x0000006000017945 */ /* 0x000fe80003800000 */
[----:B------:R1:W-:Y:S01]  /*bf90*/  @!P5 STG.E.U8 desc[UR52][R2.64+0x1c0], R13 ;  /* 0x0001c00d0200d986 */ /* 0x0003e2000c101134 */
[----:B------:R-:W-:Y:S05]  /*bfa0*/  @P4 BRA `(.L_x_486) ;  /* 0x00000000000c4947 */ /* 0x000fea0003800000 */
[----:B------:R-:W1:Y:S02]  /*bfb0*/  LDG.E.U8 R16, desc[UR52][R10.64+0x1c1] ;  /* 0x0001c1340a107981 */ /* 0x000e64000c1e1100 */
[----:B-1----:R-:W-:-:S05]  /*bfc0*/  PRMT R13, R16, 0x8880, RZ ;  /* 0x00008880100d7816 */ /* 0x002fca00000000ff */
[----:B------:R-:W-:-:S07]  /*bfd0*/  IMAD R6, R13, R18, RZ ;  /* 0x000000120d067224 */ /* 0x000fce00078e02ff */
.L_x_486:
[----:B------:R-:W-:Y:S05]  /*bfe0*/  BSYNC B1 ;  /* 0x0000000000017941 */ /* 0x000fea0003800000 */
.L_x_485:
        /* <DEDUP_REMOVED lines=13> */
.L_x_488:
[----:B------:R-:W-:Y:S05]  /*c0c0*/  BSYNC B1 ;  /* 0x0000000000017941 */ /* 0x000fea0003800000 */
.L_x_487:
[----:B-1----:R-:W-:Y:S01]  /*c0d0*/  @!P3 IMAD R13, R122, R17, R6 ;  /* 0x000000117a0db224 */ /* 0x002fe200078e0206 */
[----:B------:R-:W-:Y:S04]  /*c0e0*/  BSSY B1, `(.L_x_489) ;  /* 0x0000006000017945 */ /* 0x000fe80003800000 */
[----:B------:R1:W-:Y:S01]  /*c0f0*/  @!P3 STG.E.U8 desc[UR52][R4.64+0x1c0], R13 ;  /* 0x0001c00d0400b986 */ /* 0x0003e2000c101134 */
[----:B------:R-:W-:Y:S05]  /*c100*/  @P2 BRA `(.L_x_490) ;  /* 0x00000000000c2947 */ /* 0x000fea0003800000 */
[----:B------:R-:W1:Y:S02]  /*c110*/  LDG.E.U8 R16, desc[UR52][R8.64+0x1c1] ;  /* 0x0001c13408107981 */ /* 0x000e64000c1e1100 */
[----:B-1----:R-:W-:-:S05]  /*c120*/  PRMT R13, R16, 0x8880, RZ ;  /* 0x00008880100d7816 */ /* 0x002fca00000000ff */
[----:B------:R-:W-:-:S07]  /*c130*/  IMAD R6, R13, R18, RZ ;  /* 0x000000120d067224 */ /* 0x000fce00078e02ff */
.L_x_490:
[----:B------:R-:W-:Y:S05]  /*c140*/  BSYNC B1 ;  /* 0x0000000000017941 */ /* 0x000fea0003800000 */
.L_x_489:
[----:B------:R-:W-:Y:S01]  /*c150*/  @!P2 IMAD R123, R123, R17, R6 ;  /* 0x000000117b7ba224 */ /* 0x000fe200078e0206 */
[----:B------:R-:W-:Y:S04]  /*c160*/  BSSY B1, `(.L_x_491) ;  /* 0x0000006000017945 */ /* 0x000fe80003800000 */
[----:B------:R0:W-:Y:S01]  /*c170*/  @!P2 STG.E.U8 desc[UR52][R4.64+0x1c1], R123 ;  /* 0x0001c17b0400a986 */ /* 0x0001e2000c101134 */
[----:B------:R-:W-:Y:S05]  /*c180*/  @P5 BRA `(.L_x_492) ;  /* 0x00000000000c5947 */ /* 0x000fea0003800000 */
[----:B------:R-:W1:Y:S02]  /*c190*/  LDG.E.U8 R16, desc[UR52][R10.64+0x1c8] ;  /* 0x0001c8340a107981 */ /* 0x000e64000c1e1100 */
[----:B-1----:R-:W-:-:S05]  /*c1a0*/  PRMT R13, R16, 0x8880, RZ ;  /* 0x00008880100d7816 */ /* 0x002fca00000000ff */
[----:B------:R-:W-:-:S07]  /*c1b0*/  IMAD R6, R13, R18, RZ ;  /* 0x000000120d067224 */ /* 0x000fce00078e02ff */
.L_x_492:
[----:B------:R-:W-:Y:S05]  /*c1c0*/  BSYNC B1 ;  /* 0x0000000000017941 */ /* 0x000fea0003800000 */
.L_x_491:
[----:B-1----:R-:W-:Y:S01]  /*c1d0*/  @!P5 IMAD R13, R124, R17, R6 ;  /* 0x000000117c0dd224 */ /* 0x002fe200078e0206 */
[----:B------:R-:W-:Y:S04]  /*c1e0*/  BSSY B1, `(.L_x_493) ;  /* 0x0000006000017945 */ /* 0x000fe80003800000 */
[----:B------:R1:W-:Y:S01]  /*c1f0*/  @!P5 STG.E.U8 desc[UR52][R2.64+0x1c8], R13 ;  /* 0x0001c80d0200d986 */ /* 0x0003e2000c101134 */
[----:B------:R-:W-:Y:S05]  /*c200*/  @P4 BRA `(.L_x_494) ;  /* 0x00000000000c4947 */ /* 0x000fea0003800000 */
[----:B------:R-:W1:Y:S02]  /*c210*/  LDG.E.U8 R16, desc[UR52][R10.64+0x1c9] ;  /* 0x0001c9340a107981 */ /* 0x000e64000c1e1100 */
[----:B-1----:R-:W-:-:S05]  /*c220*/  PRMT R13, R16, 0x8880, RZ ;  /* 0x00008880100d7816 */ /* 0x002fca00000000ff */
[----:B------:R-:W-:-:S07]  /*c230*/  IMAD R6, R13, R18, RZ ;  /* 0x000000120d067224 */ /* 0x000fce00078e02ff */
.L_x_494:
[----:B------:R-:W-:Y:S05]  /*c240*/  BSYNC B1 ;  /* 0x0000000000017941 */ /* 0x000fea0003800000 */
.L_x_493:
        /* <DEDUP_REMOVED lines=13> */
.L_x_496:
[----:B------:R-:W-:Y:S05]  /*c320*/  BSYNC B1 ;  /* 0x0000000000017941 */ /* 0x000fea0003800000 */
.L_x_495:
[----:B-1----:R-:W-:Y:S01]  /*c330*/  @!P1 IMAD R13, R126, R17, R6 ;  /* 0x000000117e0d9224 */ /* 0x002fe200078e0206 */
[----:B------:R-:W-:Y:S04]  /*c340*/  BSSY B1, `(.L_x_497) ;  /* 0x0000006000017945 */ /* 0x000fe80003800000 */
[----:B------:R1:W-:Y:S01]  /*c350*/  @!P1 STG.E.U8 desc[UR52][R4.64+0x1c8], R13 ;  /* 0x0001c80d04009986 */ /* 0x0003e2000c101134 */
[----:B------:R-:W-:Y:S05]  /*c360*/  @P0 BRA `(.L_x_498) ;  /* 0x00000000000c0947 */ /* 0x000fea0003800000 */
[----:B------:R-:W1:Y:S02]  /*c370*/  LDG.E.U8 R16, desc[UR52][R8.64+0x1c9] ;  /* 0x0001c93408107981 */ /* 0x000e64000c1e1100 */
[----:B-1----:R-:W-:-:S05]  /*c380*/  PRMT R13, R16, 0x8880, RZ ;  /* 0x00008880100d7816 */ /* 0x002fca00000000ff */
[----:B------:R-:W-:-:S07]  /*c390*/  IMAD R6, R13, R18, RZ ;  /* 0x000000120d067224 */ /* 0x000fce00078e02ff */
.L_x_498:
[----:B------:R-:W-:Y:S05]  /*c3a0*/  BSYNC B1 ;  /* 0x0000000000017941 */ /* 0x000fea0003800000 */
.L_x_497:
[----:B------:R-:W-:Y:S01]  /*c3b0*/  @!P0 IMAD R127, R127, R17, R6 ;  /* 0x000000117f7f8224 */ /* 0x000fe200078e0206 */
[----:B------:R-:W-:Y:S04]  /*c3c0*/  BSSY B1, `(.L_x_499) ;  /* 0x0000006000017945 */ /* 0x000fe80003800000 */
[----:B------:R0:W-:Y:S01]  /*c3d0*/  @!P0 STG.E.U8 desc[UR52][R4.64+0x1c9], R127 ;  /* 0x0001c97f04008986 */ /* 0x0001e2000c101134 */
[----:B------:R-:W-:Y:S05]  /*c3e0*/  @P5 BRA `(.L_x_500) ;  /* 0x00000000000c5947 */ /* 0x000fea0003800000 */
[----:B------:R-:W1:Y:S02]  /*c3f0*/  LDG.E.U8 R16, desc[UR52][R10.64+0x1d0] ;  /* 0x0001d0340a107981 */ /* 0x000e64000c1e1100 */
[----:B-1----:R-:W-:-:S05]  /*c400*/  PRMT R13, R16, 0x8880, RZ ;  /* 0x00008880100d7816 */ /* 0x002fca00000000ff */
[----:B------:R-:W-:-:S07]  /*c410*/  IMAD R6, R13, R18, RZ ;  /* 0x000000120d067224 */ /* 0x000fce00078e02ff */
.L_x_500:
[----:B------:R-:W-:Y:S05]  /*c420*/  BSYNC B1 ;  /* 0x0000000000017941 */ /* 0x000fea0003800000 */
.L_x_499:
[----:B-1----:R-:W-:Y:S01]  /*c430*/  @!P5 IMAD R13, R128, R17, R6 ;  /* 0x00000011800dd224 */ /* 0x002fe200078e0206 */
[----:B------:R-:W-:Y:S04]  /*c440*/  BSSY B1, `(.L_x_501) ;  /* 0x0000006000017945 */ /* 0x000fe80003800000 */
[----:B------:R1:W-:Y:S01]  /*c450*/  @!P5 STG.E.U8 desc[UR52][R2.64+0x1d0], R13 ;  /* 0x0001d00d0200d986 */ /* 0x0003e2000c101134 */
[----:B------:R-:W-:Y:S05]  /*c460*/  @P4 BRA `(.L_x_502) ;  /* 0x00000000000c4947 */ /* 0x000fea0003800000 */
[----:B------:R-:W1:Y:S02]  /*c470*/  LDG.E.U8 R16, desc[UR52][R10.64+0x1d1] ;  /* 0x0001d1340a107981 */ /* 0x000e64000c1e1100 */
[----:B-1----:R-:W-:-:S05]  /*c480*/  PRMT R13, R16, 0x8880, RZ ;  /* 0x00008880100d7816 */ /* 0x002fca00000000ff */
[----:B------:R-:W-:-:S07]  /*c490*/  IMAD R6, R13, R18, RZ ;  /* 0x000000120d067224 */ /* 0x000fce00078e02ff */
.L_x_502:
[----:B------:R-:W-:Y:S05]  /*c4a0*/  BSYNC B1 ;  /* 0x0000000000017941 */ /* 0x000fea0003800000 */
.L_x_501:
        /* <DEDUP_REMOVED lines=13> */
.L_x_504:
[----:B------:R-:W-:Y:S05]  /*c580*/  BSYNC B1 ;  /* 0x0000000000017941 */ /* 0x000fea0003800000 */
.L_x_503:
[----:B-1----:R-:W-:Y:S01]  /*c590*/  @!P3 IMAD R13, R130, R17, R6 ;  /* 0x00000011820db224 */ /* 0x002fe200078e0206 */
[----:B------:R-:W-:Y:S04]  /*c5a0*/  BSSY B1, `(.L_x_505) ;  /* 0x0000006000017945 */ /* 0x000fe80003800000 */
[----:B------:R1:W-:Y:S01]  /*c5b0*/  @!P3 STG.E.U8 desc[UR52][R4.64+0x1d0], R13 ;  /* 0x0001d00d0400b986 */ /* 0x0003e2000c101134 */
[----:B------:R-:W-:Y:S05]  /*c5c0*/  @P2 BRA `(.L_x_506) ;  /* 0x00000000000c2947 */ /* 0x000fea0003800000 */
[----:B------:R-:W1:Y:S02]  /*c5d0*/  LDG.E.U8 R16, desc[UR52][R8.64+0x1d1] ;  /* 0x0001d13408107981 */ /* 0x000e64000c1e1100 */
[----:B-1----:R-:W-:-:S05]  /*c5e0*/  PRMT R13, R16, 0x8880, RZ ;  /* 0x00008880100d7816 */ /* 0x002fca00000000ff */
[----:B------:R-:W-:-:S07]  /*c5f0*/  IMAD R6, R13, R18, RZ ;  /* 0x000000120d067224 */ /* 0x000fce00078e02ff */
.L_x_506:
[----:B------:R-:W-:Y:S05]  /*c600*/  BSYNC B1 ;  /* 0x0000000000017941 */ /* 0x000fea0003800000 */
.L_x_505:
[----:B------:R-:W-:Y:S01]  /*c610*/  @!P2 IMAD R131, R131, R17, R6 ;  /* 0x000000118383a224 */ /* 0x000fe200078e0206 */
[----:B------:R-:W-:Y:S04]  /*c620*/  BSSY B1, `(.L_x_507) ;  /* 0x0000006000017945 */ /* 0x000fe80003800000 */
[----:B------:R0:W-:Y:S01]  /*c630*/  @!P2 STG.E.U8 desc[UR52][R4.64+0x1d1], R131 ;  /* 0x0001d1830400a986 */ /* 0x0001e2000c101134 */
[----:B------:R-:W-:Y:S05]  /*c640*/  @P5 BRA `(.L_x_508) ;  /* 0x00000000000c5947 */ /* 0x000fea0003800000 */
[----:B------:R-:W1:Y:S02]  /*c650*/  LDG.E.U8 R16, desc[UR52][R10.64+0x1d8] ;  /* 0x0001d8340a107981 */ /* 0x000e64000c1e1100 */
[----:B-1----:R-:W-:-:S05]  /*c660*/  PRMT R13, R16, 0x8880, RZ ;  /* 0x00008880100d7816 */ /* 0x002fca00000000ff */
[----:B------:R-:W-:-:S07]  /*c670*/  IMAD R6, R13, R18, RZ ;  /* 0x000000120d067224 */ /* 0x000fce00078e02ff */
.L_x_508:
[----:B------:R-:W-:Y:S05]  /*c680*/  BSYNC B1 ;  /* 0x0000000000017941 */ /* 0x000fea0003800000 */
.L_x_507:
[----:B-1----:R-:W-:Y:S01]  /*c690*/  @!P5 IMAD R13, R132, R17, R6 ;  /* 0x00000011840dd224 */ /* 0x002fe200078e0206 */
[----:B------:R-:W-:Y:S04]  /*c6a0*/  BSSY B1, `(.L_x_509) ;  /* 0x0000006000017945 */ /* 0x000fe80003800000 */
[----:B------:R1:W-:Y:S01]  /*c6b0*/  @!P5 STG.E.U8 desc[UR52][R2.64+0x1d8], R13 ;  /* 0x0001d80d0200d986 */ /* 0x0003e2000c101134 */
[----:B------:R-:W-:Y:S05]  /*c6c0*/  @P4 BRA `(.L_x_510) ;  /* 0x00000000000c4947 */ /* 0x000fea0003800000 */
[----:B------:R-:W1:Y:S02]  /*c6d0*/  LDG.E.U8 R16, desc[UR52][R10.64+0x1d9] ;  /* 0x0001d9340a107981 */ /* 0x000e64000c1e1100 */
[----:B-1----:R-:W-:-:S05]  /*c6e0*/  PRMT R13, R16, 0x8880, RZ ;  /* 0x00008880100d7816 */ /* 0x002fca00000000ff */
[----:B------:R-:W-:-:S07]  /*c6f0*/  IMAD R6, R13, R18, RZ ;  /* 0x000000120d067224 */ /* 0x000fce00078e02ff */
.L_x_510:
[----:B------:R-:W-:Y:S05]  /*c700*/  BSYNC B1 ;  /* 0x0000000000017941 */ /* 0x000fea0003800000 */
.L_x_509:
        /* <DEDUP_REMOVED lines=13> */
.L_x_512:
[----:B------:R-:W-:Y:S05]  /*c7e0*/  BSYNC B1 ;  /* 0x0000000000017941 */ /* 0x000fea0003800000 */
.L_x_511:
[----:B-1----:R-:W-:Y:S01]  /*c7f0*/  @!P1 IMAD R13, R134, R17, R6 ;  /* 0x00000011860d9224 */ /* 0x002fe200078e0206 */
[----:B------:R-:W-:Y:S04]  /*c800*/  BSSY B1, `(.L_x_513) ;  /* 0x0000006000017945 */ /* 0x000fe80003800000 */
[----:B------:R1:W-:Y:S01]  /*c810*/  @!P1 STG.E.U8 desc[UR52][R4.64+0x1d8], R13 ;  /* 0x0001d80d04009986 */ /* 0x0003e2000c101134 */
[----:B------:R-:W-:Y:S05]  /*c820*/  @P4 BRA `(.L_x_514) ;  /* 0x00000000000c4947 */ /* 0x000fea0003800000 */
[----:B------:R-:W1:Y:S02]  /*c830*/  LDG.E.U8 R16, desc[UR52][R8.64+0x1d9] ;  /* 0x0001d93408107981 */ /* 0x000e64000c1e1100 */
[----:B-1----:R-:W-:-:S05]  /*c840*/  PRMT R13, R16, 0x8880, RZ ;  /* 0x00008880100d7816 */ /* 0x002fca00000000ff */
[----:B------:R-:W-:-:S07]  /*c850*/  IMAD R6, R13, R18, RZ ;  /* 0x000000120d067224 */ /* 0x000fce00078e02ff */
.L_x_514:
[----:B------:R-:W-:Y:S05]  /*c860*/  BSYNC B1 ;  /* 0x0000000000017941 */ /* 0x000fea0003800000 */
.L_x_513:
[----:B------:R-:W-:Y:S01]  /*c870*/  @!P4 IMAD R135, R135, R17, R6 ;  /* 0x000000118787c224 */ /* 0x000fe200078e0206 */
[----:B------:R-:W-:Y:S04]  /*c880*/  BSSY B1, `(.L_x_515) ;  /* 0x0000006000017945 */ /* 0x000fe80003800000 */
[----:B------:R0:W-:Y:S01]  /*c890*/  @!P4 STG.E.U8 desc[UR52][R4.64+0x1d9], R135 ;  /* 0x0001d9870400c986 */ /* 0x0001e2000c101134 */
[----:B------:R-:W-:Y:S05]  /*c8a0*/  @P5 BRA `(.L_x_516) ;  /* 0x00000000000c5947 */ /* 0x000fea0003800000 */
[----:B------:R-:W1:Y:S02]  /*c8b0*/  LDG.E.U8 R16, desc[UR52][R10.64+0x1e0] ;  /* 0x0001e0340a107981 */ /* 0x000e64000c1e1100 */
[----:B-1----:R-:W-:-:S05]  /*c8c0*/  PRMT R13, R16, 0x8880, RZ ;  /* 0x00008880100d7816 */ /* 0x002fca00000000ff */
[----:B------:R-:W-:-:S07]  /*c8d0*/  IMAD R6, R13, R18, RZ ;  /* 0x000000120d067224 */ /* 0x000fce00078e02ff */
.L_x_516:
[----:B------:R-:W-:Y:S05]  /*c8e0*/  BSYNC B1 ;  /* 0x0000000000017941 */ /* 0x000fea0003800000 */
.L_x_515:
[----:B-1----:R-:W-:Y:S01]  /*c8f0*/  @!P5 IMAD R13, R136, R17, R6 ;  /* 0x00000011880dd224 */ /* 0x002fe200078e0206 */
[----:B------:R-:W-:Y:S04]  /*c900*/  BSSY B1, `(.L_x_517) ;  /* 0x0000006000017945 */ /* 0x000fe80003800000 */
[----:B------:R1:W-:Y:S01]  /*c910*/  @!P5 STG.E.U8 desc[UR52][R2.64+0x1e0], R13 ;  /* 0x0001e00d0200d986 */ /* 0x0003e2000c101134 */
[----:B------:R-:W-:Y:S05]  /*c920*/  @P0 BRA `(.L_x_518) ;  /* 0x00000000000c0947 */ /* 0x000fea0003800000 */
[----:B------:R-:W1:Y:S02]  /*c930*/  LDG.E.U8 R16, desc[UR52][R10.64+0x1e1] ;  /* 0x0001e1340a107981 */ /* 0x000e64000c1e1100 */
[----:B-1----:R-:W-:-:S05]  /*c940*/  PRMT R13, R16, 0x8880, RZ ;  /* 0x00008880100d7816 */ /* 0x002fca00000000ff */
[----:B------:R-:W-:-:S07]  /*c950*/  IMAD R6, R13, R18, RZ ;  /* 0x000000120d067224 */ /* 0x000fce00078e02ff */
.L_x_518:
[----:B------:R-:W-:Y:S05]  /*c960*/  BSYNC B1 ;  /* 0x0000000000017941 */ /* 0x000fea0003800000 */
.L_x_517:
        /* <DEDUP_REMOVED lines=13> */
.L_x_520:
[----:B------:R-:W-:Y:S05]  /*ca40*/  BSYNC B1 ;  /* 0x0000000000017941 */ /* 0x000fea0003800000 */
.L_x_519:
[----:B-1----:R-:W-:Y:S01]  /*ca50*/  @!P3 IMAD R13, R138, R17, R6 ;  /* 0x000000118a0db224 */ /* 0x002fe200078e0206 */
[----:B------:R-:W-:Y:S04]  /*ca60*/  BSSY B1, `(.L_x_521) ;  /* 0x0000006000017945 */ /* 0x000fe80003800000 */
[----:B------:R1:W-:Y:S01]  /*ca70*/  @!P3 STG.E.U8 desc[UR52][R4.64+0x1e0], R13 ;  /* 0x0001e00d0400b986 */ /* 0x0003e2000c101134 */
[----:B------:R-:W-:Y:S05]  /*ca80*/  @P2 BRA `(.L_x_522) ;  /* 0x00000000000c2947 */ /* 0x000fea0003800000 */
[----:B------:R-:W1:Y:S02]  /*ca90*/  LDG.E.U8 R16, desc[UR52][R8.64+0x1e1] ;  /* 0x0001e13408107981 */ /* 0x000e64000c1e1100 */
[----:B-1----:R-:W-:-:S05]  /*caa0*/  PRMT R13, R16, 0x8880, RZ ;  /* 0x00008880100d7816 */ /* 0x002fca00000000ff */
[----:B------:R-:W-:-:S07]  /*cab0*/  IMAD R6, R13, R18, RZ ;  /* 0x000000120d067224 */ /* 0x000fce00078e02ff */
.L_x_522:
[----:B------:R-:W-:Y:S05]  /*cac0*/  BSYNC B1 ;  /* 0x0000000000017941 */ /* 0x000fea0003800000 */
.L_x_521:
[----:B------:R-:W-:Y:S01]  /*cad0*/  @!P2 IMAD R139, R139, R17, R6 ;  /* 0x000000118b8ba224 */ /* 0x000fe200078e0206 */
[----:B------:R-:W-:Y:S04]  /*cae0*/  BSSY B1, `(.L_x_523) ;  /* 0x0000006000017945 */ /* 0x000fe80003800000 */
[----:B------:R0:W-:Y:S01]  /*caf0*/  @!P2 STG.E.U8 desc[UR52][R4.64+0x1e1], R139 ;  /* 0x0001e18b0400a986 */ /* 0x0001e2000c101134 */
[----:B------:R-:W-:Y:S05]  /*cb00*/  @P0 BRA `(.L_x_524) ;  /* 0x00000000000c0947 */ /* 0x000fea0003800000 */
[----:B------:R-:W1:Y:S02]  /*cb10*/  LDG.E.U8 R16, desc[UR52][R10.64+0x1e8] ;  /* 0x0001e8340a107981 */ /* 0x000e64000c1e1100 */
[----:B-1----:R-:W-:-:S05]  /*cb20*/  PRMT R13, R16, 0x8880, RZ ;  /* 0x00008880100d7816 */ /* 0x002fca00000000ff */
[----:B------:R-:W-:-:S07]  /*cb30*/  IMAD R6, R13, R18, RZ ;  /* 0x000000120d067224 */ /* 0x000fce00078e02ff */
.L_x_524:
[----:B------:R-:W-:Y:S05]  /*cb40*/  BSYNC B1 ;  /* 0x0000000000017941 */ /* 0x000fea0003800000 */
.L_x_523:
[----:B-1----:R-:W-:Y:S01]  /*cb50*/  @!P0 IMAD R13, R140, R17, R6 ;  /* 0x000000118c0d8224 */ /* 0x002fe200078e0206 */
[----:B------:R-:W-:Y:S04]  /*cb60*/  BSSY B1, `(.L_x_525) ;  /* 0x0000006000017945 */ /* 0x000fe80003800000 */
[----:B------:R1:W-:Y:S01]  /*cb70*/  @!P0 STG.E.U8 desc[UR52][R2.64+0x1e8], R13 ;  /* 0x0001e80d02008986 */ /* 0x0003e2000c101134 */
[----:B------:R-:W-:Y:S05]  /*cb80*/  @P5 BRA `(.L_x_526) ;  /* 0x00000000000c5947 */ /* 0x000fea0003800000 */
[----:B------:R-:W1:Y:S02]  /*cb90*/  LDG.E.U8 R16, desc[UR52][R10.64+0x1e9] ;  /* 0x0001e9340a107981 */ /* 0x000e64000c1e1100 */
[----:B-1----:R-:W-:-:S05]  /*cba0*/  PRMT R13, R16, 0x8880, RZ ;  /* 0x00008880100d7816 */ /* 0x002fca00000000ff */
[----:B------:R-:W-:-:S07]  /*cbb0*/  IMAD R6, R13, R18, RZ ;  /* 0x000000120d067224 */ /* 0x000fce00078e02ff */
.L_x_526:
[----:B------:R-:W-:Y:S05]  /*cbc0*/  BSYNC B1 ;  /* 0x0000000000017941 */ /* 0x000fea0003800000 */
.L_x_525:
        /* <DEDUP_REMOVED lines=13> */
.L_x_528:
[----:B------:R-:W-:Y:S05]  /*cca0*/  BSYNC B1 ;  /* 0x0000000000017941 */ /* 0x000fea0003800000 */
.L_x_527:
[----:B-1----:R-:W-:Y:S01]  /*ccb0*/  @!P4 IMAD R13, R142, R17, R6 ;  /* 0x000000118e0dc224 */ /* 0x002fe200078e0206 */
[----:B------:R-:W-:Y:S04]  /*ccc0*/  BSSY B1, `(.L_x_529) ;  /* 0x0000006000017945 */ /* 0x000fe80003800000 */
[----:B------:R1:W-:Y:S01]  /*ccd0*/  @!P4 STG.E.U8 desc[UR52][R4.64+0x1e8], R13 ;  /* 0x0001e80d0400c986 */ /* 0x0003e2000c101134 */
[----:B------:R-:W-:Y:S05]  /*cce0*/  @P1 BRA `(.L_x_530) ;  /* 0x00000000000c1947 */ /* 0x000fea0003800000 */
[----:B------:R-:W1:Y:S02]  /*ccf0*/  LDG.E.U8 R16, desc[UR52][R8.64+0x1e9] ;  /* 0x0001e93408107981 */ /* 0x000e64000c1e1100 */
[----:B-1----:R-:W-:-:S05]  /*cd00*/  PRMT R13, R16, 0x8880, RZ ;  /* 0x00008880100d7816 */ /* 0x002fca00000000ff */
[----:B------:R-:W-:-:S07]  /*cd10*/  IMAD R6, R13, R18, RZ ;  /* 0x000000120d067224 */ /* 0x000fce00078e02ff */
.L_x_530:
[----:B------:R-:W-:Y:S05]  /*cd20*/  BSYNC B1 ;  /* 0x0000000000017941 */ /* 0x000fea0003800000 */
.L_x_529:
[----:B------:R-:W-:Y:S01]  /*cd30*/  @!P1 IMAD R143, R143, R17, R6 ;  /* 0x000000118f8f9224 */ /* 0x000fe200078e0206 */
[----:B------:R-:W-:Y:S04]  /*cd40*/  BSSY B1, `(.L_x_531) ;  /* 0x0000006000017945 */ /* 0x000fe80003800000 */
[----:B------:R0:W-:Y:S01]  /*cd50*/  @!P1 STG.E.U8 desc[UR52][R4.64+0x1e9], R143 ;  /* 0x0001e98f04009986 */ /* 0x0001e2000c101134 */
[----:B------:R-:W-:Y:S05]  /*cd60*/  @P3 BRA `(.L_x_532) ;  /* 0x00000000000c3947 */ /* 0x000fea0003800000 */
[----:B------:R-:W1:Y:S02]  /*cd70*/  LDG.E.U8 R16, desc[UR52][R10.64+0x1f0] ;  /* 0x0001f0340a107981 */ /* 0x000e64000c1e1100 */
[----:B-1----:R-:W-:-:S05]  /*cd80*/  PRMT R13, R16, 0x8880, RZ ;  /* 0x00008880100d7816 */ /* 0x002fca00000000ff */
[----:B------:R-:W-:-:S07]  /*cd90*/  IMAD R6, R13, R18, RZ ;  /* 0x000000120d067224 */ /* 0x000fce00078e02ff */
.L_x_532:
[----:B------:R-:W-:Y:S05]  /*cda0*/  BSYNC B1 ;  /* 0x0000000000017941 */ /* 0x000fea0003800000 */
.L_x_531:
[----:B-1----:R-:W-:Y:S01]  /*cdb0*/  @!P3 IMAD R13, R144, R17, R6 ;  /* 0x00000011900db224 */ /* 0x002fe200078e0206 */
[----:B------:R-:W-:Y:S04]  /*cdc0*/  BSSY B1, `(.L_x_533) ;  /* 0x0000006000017945 */ /* 0x000fe80003800000 */
[----:B------:R1:W-:Y:S01]  /*cdd0*/  @!P3 STG.E.U8 desc[UR52][R2.64+0x1f0], R13 ;  /* 0x0001f00d0200b986 */ /* 0x0003e2000c101134 */
[----:B------:R-:W-:Y:S05]  /*cde0*/  @P5 BRA `(.L_x_534) ;  /* 0x00000000000c5947 */ /* 0x000fea0003800000 */
[----:B------:R-:W1:Y:S02]  /*cdf0*/  LDG.E.U8 R16, desc[UR52][R10.64+0x1f1] ;  /* 0x0001f1340a107981 */ /* 0x000e64000c1e1100 */
[----:B-1----:R-:W-:-:S05]  /*ce00*/  PRMT R13, R16, 0x8880, RZ ;  /* 0x00008880100d7816 */ /* 0x002fca00000000ff */
[----:B------:R-:W-:-:S07]  /*ce10*/  IMAD R6, R13, R18, RZ ;  /* 0x000000120d067224 */ /* 0x000fce00078e02ff */
.L_x_534:
[----:B------:R-:W-:Y:S05]  /*ce20*/  BSYNC B1 ;  /* 0x0000000000017941 */ /* 0x000fea0003800000 */
.L_x_533:
        /* <DEDUP_REMOVED lines=9> */
[----:B------:R-:W-:Y:S01]  /*cec0*/  ISETP.LT.OR P3, PT, R0, 0x9, !P3 ;  /* 0x000000090000780c */ /* 0x000fe20005f61670 */
[----:B------:R-:W-:-:S12]  /*ced0*/  @P2 BRA `(.L_x_536) ;  /* 0x00000000000c2947 */ /* 0x000fd80003800000 */
[----:B------:R-:W5:Y:S02]  /*cee0*/  LDG.E.U8 R16, desc[UR52][R8.64+0x1f0] ;  /* 0x0001f03408107981 */ /* 0x000f64000c1e1100 */
[----:B-----5:R-:W-:-:S05]  /*cef0*/  PRMT R7, R16, 0x8880, RZ ;  /* 0x0000888010077816 */ /* 0x020fca00000000ff */
[----:B------:R-:W-:-:S07]  /*cf00*/  IMAD R6, R7, R18, RZ ;  /* 0x0000001207067224 */ /* 0x000fce00078e02ff */
.L_x_536:
[----:B------:R-:W-:Y:S05]  /*cf10*/  BSYNC B1 ;  /* 0x0000000000017941 */ /* 0x000fea0003800000 */
.L_x_535:
[----:B------:R-:W-:Y:S01]  /*cf20*/  @!P2 IMAD R7, R146, R17, R6 ;  /* 0x000000119207a224 */ /* 0x000fe200078e0206 */
[----:B------:R-:W-:Y:S04]  /*cf30*/  BSSY B1, `(.L_x_537) ;  /* 0x0000006000017945 */ /* 0x000fe80003800000 */
[----:B------:R0:W-:Y:S01]  /*cf40*/  @!P2 STG.E.U8 desc[UR52][R4.64+0x1f0], R7 ;  /* 0x0001f0070400a986 */ /* 0x0001e2000c101134 */
[----:B------:R-:W-:Y:S05]  /*cf50*/  @P0 BRA `(.L_x_538) ;  /* 0x00000000000c0947 */ /* 0x000fea0003800000 */
[----:B------:R-:W0:Y:S02]  /*cf60*/  LDG.E.U8 R16, desc[UR52][R8.64+0x1f1] ;  /* 0x0001f13408107981 */ /* 0x000e24000c1e1100 */
[----:B0-----:R-:W-:-:S05]  /*cf70*/  PRMT R7, R16, 0x8880, RZ ;  /* 0x0000888010077816 */ /* 0x001fca00000000ff */
[----:B------:R-:W-:-:S07]  /*cf80*/  IMAD R6, R7, R18, RZ ;  /* 0x0000001207067224 */ /* 0x000fce00078e02ff */
.L_x_538:
[----:B------:R-:W-:Y:S05]  /*cf90*/  BSYNC B1 ;  /* 0x0000000000017941 */ /* 0x000fea0003800000 */
.L_x_537:
[----:B------:R-:W-:Y:S01]  /*cfa0*/  @!P0 IMAD R147, R147, R17, R6 ;  /* 0x0000001193938224 */ /* 0x000fe200078e0206 */
[----:B------:R-:W-:Y:S04]  /*cfb0*/  BSSY B1, `(.L_x_539) ;  /* 0x0000006000017945 */ /* 0x000fe80003800000 */
[----:B------:R0:W-:Y:S01]  /*cfc0*/  @!P0 STG.E.U8 desc[UR52][R4.64+0x1f1], R147 ;  /* 0x0001f19304008986 */ /* 0x0001e2000c101134 */
[----:B------:R-:W-:Y:S05]  /*cfd0*/  @P5 BRA `(.L_x_540) ;  /* 0x00000000000c5947 */ /* 0x000fea0003800000 */
[----:B------:R-:W0:Y:S02]  /*cfe0*/  LDG.E.U8 R16, desc[UR52][R10.64+0x1f8] ;  /* 0x0001f8340a107981 */ /* 0x000e24000c1e1100 */
[----:B0-----:R-:W-:-:S05]  /*cff0*/  PRMT R7, R16, 0x8880, RZ ;  /* 0x0000888010077816 */ /* 0x001fca00000000ff */
[----:B------:R-:W-:-:S07]  /*d000*/  IMAD R6, R7, R18, RZ ;  /* 0x0000001207067224 */ /* 0x000fce00078e02ff */
.L_x_540:
[----:B------:R-:W-:Y:S05]  /*d010*/  BSYNC B1 ;  /* 0x0000000000017941 */ /* 0x000fea0003800000 */
.L_x_539:
[----:B0-----:R-:W-:Y:S01]  /*d020*/  @!P5 IMAD R7, R148, R17, R6 ;  /* 0x000000119407d224 */ /* 0x001fe200078e0206 */
[----:B------:R-:W-:Y:S04]  /*d030*/  BSSY B1, `(.L_x_541) ;  /* 0x0000006000017945 */ /* 0x000fe80003800000 */
[----:B------:R0:W-:Y:S01]  /*d040*/  @!P5 STG.E.U8 desc[UR52][R2.64+0x1f8], R7 ;  /* 0x0001f8070200d986 */ /* 0x0001e2000c101134 */
[----:B------:R-:W-:Y:S05]  /*d050*/  @P4 BRA `(.L_x_542) ;  /* 0x00000000000c4947 */ /* 0x000fea0003800000 */
[----:B------:R-:W0:Y:S02]  /*d060*/  LDG.E.U8 R16, desc[UR52][R10.64+0x1f9] ;  /* 0x0001f9340a107981 */ /* 0x000e24000c1e1100 */
[----:B0-----:R-:W-:-:S05]  /*d070*/  PRMT R7, R16, 0x8880, RZ ;  /* 0x0000888010077816 */ /* 0x001fca00000000ff */
[----:B------:R-:W-:-:S07]  /*d080*/  IMAD R6, R7, R18, RZ ;  /* 0x0000001207067224 */ /* 0x000fce00078e02ff */
.L_x_542:
[----:B------:R-:W-:Y:S05]  /*d090*/  BSYNC B1 ;  /* 0x0000000000017941 */ /* 0x000fea0003800000 */
.L_x_541:
[----:B------:R-:W-:Y:S01]  /*d0a0*/  @!P4 IMAD R149, R149, R17, R6 ;  /* 0x000000119595c224 */ /* 0x000fe200078e0206 */
[----:B------:R-:W-:Y:S04]  /*d0b0*/  BSSY B1, `(.L_x_543) ;  /* 0x0000006000017945 */ /* 0x000fe80003800000 */
[----:B------:R0:W-:Y:S01]  /*d0c0*/  @!P4 STG.E.U8 desc[UR52][R2.64+0x1f9], R149 ;  /* 0x0001f9950200c986 */ /* 0x0001e2000c101134 */
[----:B------:R-:W-:Y:S05]  /*d0d0*/  @P3 BRA `(.L_x_544) ;  /* 0x00000000000c3947 */ /* 0x000fea0003800000 */
[----:B------:R-:W0:Y:S02]  /*d0e0*/  LDG.E.U8 R16, desc[UR52][R8.64+0x1f8] ;  /* 0x0001f83408107981 */ /* 0x000e24000c1e1100 */
[----:B012-4-:R-:W-:-:S05]  /*d0f0*/  PRMT R3, R16, 0x8880, RZ ;  /* 0x0000888010037816 */ /* 0x017fca00000000ff */
[----:B------:R-:W-:-:S07]  /*d100*/  IMAD R6, R3, R18, RZ ;  /* 0x0000001203067224 */ /* 0x000fce00078e02ff */
.L_x_544:
[----:B------:R-:W-:Y:S05]  /*d110*/  BSYNC B1 ;  /* 0x0000000000017941 */ /* 0x000fea0003800000 */
.L_x_543:
[----:B012-4-:R-:W-:Y:S01]  /*d120*/  @!P3 IMAD R3, R150, R17, R6 ;  /* 0x000000119603b224 */ /* 0x017fe200078e0206 */
[----:B------:R-:W-:Y:S01]  /*d130*/  ISETP.LT.OR P1, PT, R0, 0x9, !P1 ;  /* 0x000000090000780c */ /* 0x000fe20004f21670 */
[----:B------:R-:W-:Y:S03]  /*d140*/  BSSY B1, `(.L_x_545) ;  /* 0x0000006000017945 */ /* 0x000fe60003800000 */
[----:B------:R0:W-:Y:S09]  /*d150*/  @!P3 STG.E.U8 desc[UR52][R4.64+0x1f8], R3 ;  /* 0x0001f8030400b986 */ /* 0x0001f2000c101134 */
[----:B------:R-:W-:Y:S05]  /*d160*/  @P1 BRA `(.L_x_546) ;  /* 0x00000000000c1947 */ /* 0x000fea0003800000 */
[----:B------:R-:W0:Y:S02]  /*d170*/  LDG.E.U8 R16, desc[UR52][R8.64+0x1f9] ;  /* 0x0001f93408107981 */ /* 0x000e24000c1e1100 */
[----:B0-----:R-:W-:-:S05]  /*d180*/  PRMT R3, R16, 0x8880, RZ ;  /* 0x0000888010037816 */ /* 0x001fca00000000ff */
[----:B------:R-:W-:-:S07]  /*d190*/  IMAD R6, R3, R18, RZ ;  /* 0x0000001203067224 */ /* 0x000fce00078e02ff */
.L_x_546:
[----:B------:R-:W-:Y:S05]  /*d1a0*/  BSYNC B1 ;  /* 0x0000000000017941 */ /* 0x000fea0003800000 */
.L_x_545:
[----:B------:R-:W-:Y:S01]  /*d1b0*/  IMAD R151, R151, R17, R6 ;  /* 0x0000001197977224 */ /* 0x000fe200078e0206 */
[----:B------:R-:W-:Y:S06]  /*d1c0*/  @P1 BRA `(.L_x_547) ;  /* 0x0000004000081947 */ /* 0x000fec0003800000 */
[----:B------:R1:W-:Y:S01]  /*d1d0*/  STG.E.U8 desc[UR52][R4.64+0x1f9], R151 ;  /* 0x0001f99704007986 */ /* 0x0003e2000c101134 */
[----:B------:R-:W-:Y:S05]  /*d1e0*/  BRA `(.L_x_547) ;  /* 0x0000004000007947 */ /* 0x000fea0003800000 */
.L_x_34:
[----:B------:R-:W2:Y:S04]  /*d1f0*/  LDL.LU R6, [R1] ;  /* 0x0000000001067983 */ /* 0x000ea80000300800 */
[----:B------:R-:W3:Y:S04]  /*d200*/  LDL.LU R8, [R1+0x4] ;  /* 0x0000040001087983 */ /* 0x000ee80000300800 */
[----:B------:R-:W4:Y:S04]  /*d210*/  LDL.LU R9, [R1+0x28] ;  /* 0x0000280001097983 */ /* 0x000f280000300800 */
[----:B------:R-:W5:Y:S04]  /*d220*/  LDL.LU R11, [R1+0x90] ;  /* 0x00009000010b7983 */ /* 0x000f680000300800 */
        /* <DEDUP_REMOVED lines=63> */
[----:B------:R-:W5:Y:S01]  /*d620*/  LDL.LU R176, [R1+0x194] ;  /* 0x0001940001b07983 */ /* 0x000f620000300800 */
[----:B------:R-:W-:-:S03]  /*d630*/  ISETP.GE.AND P0, PT, R7, 0x1, PT ;  /* 0x000000010700780c */ /* 0x000fc60003f06270 */
[----:B------:R-:W5:Y:S04]  /*d640*/  LDL.LU R175, [R1+0x198] ;  /* 0x0001980001af7983 */ /* 0x000f680000300800 */
[----:B------:R-:W5:Y:S04]  /*d650*/  LDL.LU R174, [R1+0x19c] ;  /* 0x00019c0001ae7983 */ /* 0x000f680000300800 */
[----:B------:R-:W5:Y:S04]  /*d660*/  LDL.LU R173, [R1+0x1a0] ;  /* 0x0001a00001ad7983 */ /* 0x000f680000300800 */
[----:B------:R-:W5:Y:S01]  /*d670*/  LDL.LU R172, [R1+0x1a4] ;  /* 0x0001a40001ac7983 */ /* 0x000f620000300800 */
[----:B------:R-:W-:-:S03]  /*d680*/  ISETP.LT.OR P1, PT, R0, 0x1, !P0 ;  /* 0x000000010000780c */ /* 0x000fc60004721670 */
        /* <DEDUP_REMOVED lines=13> */
[----:B--2---:R-:W-:-:S03]  /*d760*/  @!P1 IMAD R6, R6, R17, RZ ;  /* 0x0000001106069224 */ /* 0x004fc600078e02ff */
[----:B------:R-:W2:Y:S04]  /*d770*/  LDL.LU R158, [R1+0x1dc] ;  /* 0x0001dc00019e7983 */ /* 0x000ea80000300800 */
        /* <DEDUP_REMOVED lines=8> */
[----:B------:R0:W-:Y:S04]  /*d800*/  @!P1 STG.E.U8 desc[UR52][R2.64], R6 ;  /* 0x0000000602009986 */ /* 0x0001e8000c101134 */
[----:B0-----:R-:W4:Y:S01]  /*d810*/  LDL.LU R6, [R1+0x8] ;  /* 0x0000080001067983 */ /* 0x001f220000300800 */
[----:B------:R-:W-:-:S02]  /*d820*/  ISETP.GE.AND P1, PT, R7, 0x2, PT ;  /* 0x000000020700780c */ /* 0x000fc40003f26270 */
[C---:B------:R-:W-:Y:S02]  /*d830*/  ISETP.LT.OR P0, PT, R0.reuse, 0x9, !P0 ;  /* 0x000000090000780c */ /* 0x040fe40004701670 */
[----:B------:R-:W-:-:S13]  /*d840*/  ISETP.LT.OR P2, PT, R0, 0x1, !P1 ;  /* 0x000000010000780c */ /* 0x000fda0004f41670 */
[----:B---3--:R-:W-:-:S05]  /*d850*/  @!P2 IMAD R8, R8, R17, RZ ;  /* 0x000000110808a224 */ /* 0x008fca00078e02ff */
[----:B------:R0:W-:Y:S04]  /*d860*/  @!P2 STG.E.U8 desc[UR52][R2.64+0x1], R8 ;  /* 0x000001080200a986 */ /* 0x0001e8000c101134 */
[----:B0-----:R-:W3:Y:S01]  /*d870*/  LDL.LU R8, [R1+0xc] ;  /* 0x00000c0001087983 */ /* 0x001ee20000300800 */
[----:B----4-:R-:W-:-:S05]  /*d880*/  @!P0 IMAD R6, R6, R17, RZ ;  /* 0x0000001106068224 */ /* 0x010fca00078e02ff */
[----:B------:R0:W-:Y:S04]  /*d890*/  @!P0 STG.E.U8 desc[UR52][R4.64], R6 ;  /* 0x0000000604008986 */ /* 0x0001e8000c101134 */
[----:B0-----:R-:W4:Y:S01]  /*d8a0*/  LDL.LU R6, [R1+0x10] ;  /* 0x0000100001067983 */ /* 0x001f220000300800 */
[----:B------:R-:W-:Y:S02]  /*d8b0*/  ISETP.GE.AND P2, PT, R7, 0x9, PT ;  /* 0x000000090700780c */ /* 0x000fe40003f46270 */
[C---:B------:R-:W-:Y:S02]  /*d8c0*/  ISETP.LT.OR P0, PT, R0.reuse, 0x9, !P1 ;  /* 0x000000090000780c */ /* 0x040fe40004f01670 */
[----:B------:R-:W-:-:S11]  /*d8d0*/  ISETP.LT.OR P1, PT, R0, 0x1, !P2 ;  /* 0x000000010000780c */ /* 0x000fd60005721670 */
[----:B---3--:R-:W-:-:S05]  /*d8e0*/  @!P0 IMAD R8, R8, R17, RZ ;  /* 0x0000001108088224 */ /* 0x008fca00078e02ff */
[----:B------:R0:W-:Y:S04]  /*d8f0*/  @!P0 STG.E.U8 desc[UR52][R4.64+0x1], R8 ;  /* 0x0000010804008986 */ /* 0x0001e8000c101134 */
[----:B0-----:R-:W3:Y:S01]  /*d900*/  LDL.LU R8, [R1+0x18] ;  /* 0x0000180001087983 */ /* 0x001ee20000300800 */
[----:B----4-:R-:W-:-:S05]  /*d910*/  @!P1 IMAD R6, R6, R17, RZ ;  /* 0x0000001106069224 */ /* 0x010fca00078e02ff */
[----:B------:R0:W-:Y:S04]  /*d920*/  @!P1 STG.E.U8 desc[UR52][R2.64+0x8], R6 ;  /* 0x0000080602009986 */ /* 0x0001e8000c101134 */
[----:B0-----:R-:W4:Y:S01]  /*d930*/  LDL.LU R6, [R1+0x14] ;  /* 0x0000140001067983 */ /* 0x001f220000300800 */
[----:B------:R-:W-:-:S04]  /*d940*/  ISETP.GE.AND P5, PT, R7, 0xa, PT ;  /* 0x0000000a0700780c */ /* 0x000fc80003fa6270 */
[C---:B------:R-:W-:Y:S02]  /*d950*/  ISETP.LT.OR P3, PT, R0.reuse, 0x1, !P5 ;  /* 0x000000010000780c */ /* 0x040fe40006f61670 */
[----:B------:R-:W-:-:S11]  /*d960*/  ISETP.LT.OR P2, PT, R0, 0x9, !P2 ;  /* 0x000000090000780c */ /* 0x000fd60005741670 */
[----:B----4-:R-:W-:-:S05]  /*d970*/  @!P3 IMAD R6, R6, R17, RZ ;  /* 0x000000110606b224 */ /* 0x010fca00078e02ff */
[----:B------:R0:W-:Y:S04]  /*d980*/  @!P3 STG.E.U8 desc[UR52][R2.64+0x9], R6 ;  /* 0x000009060200b986 */ /* 0x0001e8000c101134 */
[----:B0-----:R-:W4:Y:S01]  /*d990*/  LDL.LU R6, [R1+0x1c] ;  /* 0x00001c0001067983 */ /* 0x001f220000300800 */
[----:B------:R-:W-:Y:S01]  /*d9a0*/  ISETP.LT.OR P5, PT, R0, 0x9, !P5 ;  /* 0x000000090000780c */ /* 0x000fe20006fa1670 */
[----:B---3--:R-:W-:-:S05]  /*d9b0*/  @!P2 IMAD R8, R8, R17, RZ ;  /* 0x000000110808a224 */ /* 0x008fca00078e02ff */
[----:B------:R0:W-:Y:S04]  /*d9c0*/  @!P2 STG.E.U8 desc[UR52][R4.64+0x8], R8 ;  /* 0x000008080400a986 */ /* 0x0001e8000c101134 */
[----:B0-----:R-:W3:Y:S03]  /*d9d0*/  LDL.LU R8, [R1+0x2c] ;  /* 0x00002c0001087983 */ /* 0x001ee60000300800 */
[----:B----4-:R-:W-:-:S05]  /*d9e0*/  @!P5 IMAD R6, R6, R17, RZ ;  /* 0x000000110606d224 */ /* 0x010fca00078e02ff */
[----:B------:R0:W-:Y:S04]  /*d9f0*/  @!P5 STG.E.U8 desc[UR52][R4.64+0x9], R6 ;  /* 0x000009060400d986 */ /* 0x0001e8000c101134 */
[----:B0-----:R-:W4:Y:S01]  /*da00*/  LDL.LU R6, [R1+0x20] ;  /* 0x0000200001067983 */ /* 0x001f220000300800 */
[----:B------:R-:W-:-:S04]  /*da10*/  ISETP.GE.AND P1, PT, R7, 0x11, PT ;  /* 0x000000110700780c */ /* 0x000fc80003f26270 */
[----:B------:R-:W-:Y:S02]  /*da20*/  ISETP.LT.OR P0, PT, R0, 0x1, !P1 ;  /* 0x000000010000780c */ /* 0x000fe40004f01670 */
[----:B------:R-:W-:-:S11]  /*da30*/  ISETP.GE.AND P3, PT, R7, 0x12, PT ;  /* 0x000000120700780c */ /* 0x000fd60003f66270 */
[----:B----4-:R-:W-:-:S05]  /*da40*/  @!P0 IMAD R6, R6, R17, RZ ;  /* 0x0000001106068224 */ /* 0x010fca00078e02ff */
[----:B------:R0:W-:Y:S04]  /*da50*/  @!P0 STG.E.U8 desc[UR52][R2.64+0x10], R6 ;  /* 0x0000100602008986 */ /* 0x0001e8000c101134 */
[----:B0-----:R-:W4:Y:S01]  /*da60*/  LDL.LU R6, [R1+0x24] ;  /* 0x0000240001067983 */ /* 0x001f220000300800 */
[C---:B------:R-:W-:Y:S02]  /*da70*/  ISETP.LT.OR P4, PT, R0.reuse, 0x1, !P3 ;  /* 0x000000010000780c */ /* 0x040fe40005f81670 */
[----:B------:R-:W-:Y:S02]  /*da80*/  ISETP.GE.AND P2, PT, R7, 0x19, PT ;  /* 0x000000190700780c */ /* 0x000fe40003f46270 */
[C---:B------:R-:W-:Y:S02]  /*da90*/  ISETP.LT.OR P1, PT, R0.reuse, 0x9, !P1 ;  /* 0x000000090000780c */ /* 0x040fe40004f21670 */
[----:B------:R-:W-:-:S07]  /*daa0*/  ISETP.LT.OR P3, PT, R0, 0x9, !P3 ;  /* 0x000000090000780c */ /* 0x000fce0005f61670 */
[----:B----4-:R-:W-:-:S05]  /*dab0*/  @!P4 IMAD R6, R6, R17, RZ ;  /* 0x000000110606c224 */ /* 0x010fca00078e02ff */
[----:B------:R0:W-:Y:S04]  /*dac0*/  @!P4 STG.E.U8 desc[UR52][R2.64+0x11], R6 ;  /* 0x000011060200c986 */ /* 0x0001e8000c101134 */
[----:B0-----:R-:W4:Y:S01]  /*dad0*/  LDL.LU R6, [R1+0x30] ;  /* 0x0000300001067983 */ /* 0x001f220000300800 */
[----:B------:R-:W-:Y:S01]  /*dae0*/  ISETP.LT.OR P5, PT, R0, 0x1, !P2 ;  /* 0x000000010000780c */ /* 0x000fe200057a1670 */
[-C--:B------:R-:W-:Y:S02]  /*daf0*/  @!P1 IMAD R9, R9, R17.reuse, RZ ;  /* 0x0000001109099224 */ /* 0x080fe400078e02ff */
[----:B---3--:R-:W-:-:S03]  /*db00*/  @!P3 IMAD R8, R8, R17, RZ ;  /* 0x000000110808b224 */ /* 0x008fc600078e02ff */
[----:B------:R0:W-:Y:S04]  /*db10*/  @!P1 STG.E.U8 desc[UR52][R4.64+0x10], R9 ;  /* 0x0000100904009986 */ /* 0x0001e8000c101134 */
[----:B------:R1:W-:Y:S04]  /*db20*/  @!P3 STG.E.U8 desc[UR52][R4.64+0x11], R8 ;  /* 0x000011080400b986 */ /* 0x0003e8000c101134 */
[----:B0-----:R-:W3:Y:S04]  /*db30*/  LDL.LU R9, [R1+0x38] ;  /* 0x0000380001097983 */ /* 0x001ee80000300800 */
[----:B-1----:R-:W5:Y:S01]  /*db40*/  LDL.LU R8, [R1+0x3c] ;  /* 0x00003c0001087983 */ /* 0x002f620000300800 */
[----:B----4-:R-:W-:-:S05]  /*db50*/  @!P5 IMAD R6, R6, R17, RZ ;  /* 0x000000110606d224 */ /* 0x010fca00078e02ff */
[----:B------:R0:W-:Y:S04]  /*db60*/  @!P5 STG.E.U8 desc[UR52][R2.64+0x18], R6 ;  /* 0x000018060200d986 */ /* 0x0001e8000c101134 */
[----:B0-----:R-:W4:Y:S01]  /*db70*/  LDL.LU R6, [R1+0x34] ;  /* 0x0000340001067983 */ /* 0x001f220000300800 */
[----:B------:R-:W-:-:S04]  /*db80*/  ISETP.GE.AND P0, PT, R7, 0x1a, PT ;  /* 0x0000001a0700780c */ /* 0x000fc80003f06270 */
[C---:B------:R-:W-:Y:S02]  /*db90*/  ISETP.LT.OR P4, PT, R0.reuse, 0x1, !P0 ;  /* 0x000000010000780c */ /* 0x040fe40004781670 */
[----:B------:R-:W-:Y:S02]  /*dba0*/  ISETP.GE.AND P1, PT, R7, 0x21, PT ;  /* 0x000000210700780c */ /* 0x000fe40003f26270 */
[----:B------:R-:W-:-:S09]  /*dbb0*/  ISETP.LT.OR P2, PT, R0, 0x9, !P2 ;  /* 0x000000090000780c */ /* 0x000fd20005741670 */
[----:B----4-:R-:W-:-:S05]  /*dbc0*/  @!P4 IMAD R6, R6, R17, RZ ;  /* 0x000000110606c224 */ /* 0x010fca00078e02ff */
[----:B------:R0:W-:Y:S04]  /*dbd0*/  @!P4 STG.E.U8 desc[UR52][R2.64+0x19], R6 ;  /* 0x000019060200c986 */ /* 0x0001e8000c101134 */
[----:B0-----:R-:W4:Y:S01]  /*dbe0*/  LDL.LU R6, [R1+0x40] ;  /* 0x0000400001067983 */ /* 0x001f220000300800 */
[C---:B------:R-:W-:Y:S02]  /*dbf0*/  ISETP.LT.OR P3, PT, R0.reuse, 0x9, !P0 ;  /* 0x000000090000780c */ /* 0x040fe40004761670 */
[----:B------:R-:W-:Y:S01]  /*dc00*/  ISETP.LT.OR P5, PT, R0, 0x1, !P1 ;  /* 0x000000010000780c */ /* 0x000fe20004fa1670 */
[----:B---3--:R-:W-:-:S05]  /*dc10*/  @!P2 IMAD R9, R9, R17, RZ ;  /* 0x000000110909a224 */ /* 0x008fca00078e02ff */
[----:B------:R0:W-:Y:S05]  /*dc20*/  @!P2 STG.E.U8 desc[UR52][R4.64+0x18], R9 ;  /* 0x000018090400a986 */ /* 0x0001ea000c101134 */
[----:B-----5:R-:W-:-:S05]  /*dc30*/  @!P3 IMAD R8, R8, R17, RZ ;  /* 0x000000110808b224 */ /* 0x020fca00078e02ff */
        /* <DEDUP_REMOVED lines=13> */
[----:B-----5:R-:W-:-:S05]  /*dd10*/  @!P1 IMAD R8, R8, R17, RZ ;  /* 0x0000001108089224 */ /* 0x020fca00078e02ff */
[----:B------:R0:W-:Y:S04]  /*dd20*/  @!P1 STG.E.U8 desc[UR52][R4.64+0x20], R8 ;  /* 0x0000200804009986 */ /* 0x0001e8000c101134 */
[----:B0-----:R-:W5:Y:S03]  /*dd30*/  LDL.LU R8, [R1+0x50] ;  /* 0x0000500001087983 */ /* 0x001f660000300800 */
[----:B----4-:R-:W-:-:S05]  /*dd40*/  @!P2 IMAD R6, R6, R17, RZ ;  /* 0x000000110606a224 */ /* 0x010fca00078e02ff */
[----:B------:R0:W-:Y:S04]  /*dd50*/  @!P2 STG.E.U8 desc[UR52][R4.64+0x21], R6 ;  /* 0x000021060400a986 */ /* 0x0001e8000c101134 */
[----:B0-----:R-:W4:Y:S01]  /*dd60*/  LDL.LU R6, [R1+0x54] ;  /* 0x0000540001067983 */ /* 0x001f220000300800 */
[C---:B------:R-:W-:Y:S02]  /*dd70*/  ISETP.GE.AND P3, PT, R7.reuse, 0x29, PT ;  /* 0x000000290700780c */ /* 0x040fe40003f66270 */
[----:B------:R-:W-:Y:S02]  /*dd80*/  ISETP.GE.AND P0, PT, R7, 0x2a, PT ;  /* 0x0000002a0700780c */ /* 0x000fe40003f06270 */
[C---:B------:R-:W-:Y:S02]  /*dd90*/  ISETP.LT.OR P4, PT, R0.reuse, 0x1, !P3 ;  /* 0x000000010000780c */ /* 0x040fe40005f81670 */
[----:B------:R-:W-:-:S11]  /*dda0*/  ISETP.LT.OR P5, PT, R0, 0x1, !P0 ;  /* 0x000000010000780c */ /* 0x000fd600047a1670 */
[----:B-----5:R-:W-:-:S05]  /*ddb0*/  @!P4 IMAD R8, R8, R17, RZ ;  /* 0x000000110808c224 */ /* 0x020fca00078e02ff */
[----:B------:R0:W-:Y:S04]  /*ddc0*/  @!P4 STG.E.U8 desc[UR52][R2.64+0x28], R8 ;  /* 0x000028080200c986 */ /* 0x0001e8000c101134 */
[----:B0-----:R-:W5:Y:S01]  /*ddd0*/  LDL.LU R8, [R1+0x60] ;  /* 0x0000600001087983 */ /* 0x001f620000300800 */
[----:B----4-:R-:W-:-:S05]  /*dde0*/  @!P5 IMAD R6, R6, R17, RZ ;  /* 0x000000110606d224 */ /* 0x010fca00078e02ff */
[----:B------:R0:W-:Y:S04]  /*ddf0*/  @!P5 STG.E.U8 desc[UR52][R2.64+0x29], R6 ;  /* 0x000029060200d986 */ /* 0x0001e8000c101134 */
[----:B0-----:R-:W4:Y:S01]  /*de00*/  LDL.LU R6, [R1+0x58] ;  /* 0x0000580001067983 */ /* 0x001f220000300800 */
[C---:B------:R-:W-:Y:S02]  /*de10*/  ISETP.LT.OR P1, PT, R0.reuse, 0x9, !P3 ;  /* 0x000000090000780c */ /* 0x040fe40005f21670 */
[C---:B------:R-:W-:Y:S02]  /*de20*/  ISETP.GE.AND P3, PT, R7.reuse, 0x31, PT ;  /* 0x000000310700780c */ /* 0x040fe40003f66270 */
[----:B------:R-:W-:Y:S02]  /*de30*/  ISETP.GE.AND P2, PT, R7, 0x32, PT ;  /* 0x000000320700780c */ /* 0x000fe40003f46270 */
[----:B------:R-:W-:-:S07]  /*de40*/  ISETP.LT.OR P0, PT, R0, 0x9, !P0 ;  /* 0x000000090000780c */ /* 0x000fce0004701670 */
        /* <DEDUP_REMOVED lines=33> */
[----:B------:R-:W-:Y:S02]  /*e060*/  ISETP.GE.AND P3, PT, R7, 0x41, PT ;  /* 0x000000410700780c */ /* 0x000fe40003f66270 */
[----:B------:R-:W-:-:S09]  /*e070*/  ISETP.LT.OR P0, PT, R0, 0x9, !P0 ;  /* 0x000000090000780c */ /* 0x000fd20004701670 */
[----:B----4-:R-:W-:-:S05]  /*e080*/  @!P1 IMAD R6, R6, R17, RZ ;  /* 0x0000001106069224 */ /* 0x010fca00078e02ff */
[----:B------:R0:W-:Y:S04]  /*e090*/  @!P1 STG.E.U8 desc[UR52][R4.64+0x38], R6 ;  /* 0x0000380604009986 */ /* 0x0001e8000c101134 */
[----:B0-----:R-:W4:Y:S01]  /*e0a0*/  LDL.LU R6, [R1+0x7c] ;  /* 0x00007c0001067983 */ /* 0x001f220000300800 */
[----:B------:R-:W-:Y:S02]  /*e0b0*/  ISETP.LT.OR P4, PT, R0, 0x1, !P3 ;  /* 0x000000010000780c */ /* 0x000fe40005f81670 */
[----:B------:R-:W-:-:S04]  /*e0c0*/  ISETP.GE.AND P2, PT, R7, 0x42, PT ;  /* 0x000000420700780c */ /* 0x000fc80003f46270 */
[----:B------:R-:W-:-:S07]  /*e0d0*/  ISETP.LT.OR P5, PT, R0, 0x1, !P2 ;  /* 0x000000010000780c */ /* 0x000fce00057a1670 */
[----:B-----5:R-:W-:-:S06]  /*e0e0*/  @!P4 IMAD R8, R8, R17, RZ ;  /* 0x000000110808c224 */ /* 0x020fcc00078e02ff */
[-C--:B---3--:R-:W-:Y:S02]  /*e0f0*/  @!P5 IMAD R9, R9, R17.reuse, RZ ;  /* 0x000000110909d224 */ /* 0x088fe400078e02ff */
[----:B----4-:R-:W-:-:S05]  /*e100*/  @!P0 IMAD R6, R6, R17, RZ ;  /* 0x0000001106068224 */ /* 0x010fca00078e02ff */
[----:B------:R0:W-:Y:S04]  /*e110*/  @!P0 STG.E.U8 desc[UR52][R4.64+0x39], R6 ;  /* 0x0000390604008986 */ /* 0x0001e8000c101134 */
[----:B------:R1:W-:Y:S04]  /*e120*/  @!P4 STG.E.U8 desc[UR52][R2.64+0x40], R8 ;  /* 0x000040080200c986 */ /* 0x0003e8000c101134 */
[----:B0-----:R-:W3:Y:S04]  /*e130*/  LDL.LU R6, [R1+0x88] ;  /* 0x0000880001067983 */ /* 0x001ee80000300800 */
[----:B-1----:R-:W4:Y:S04]  /*e140*/  LDL.LU R8, [R1+0x8c] ;  /* 0x00008c0001087983 */ /* 0x002f280000300800 */
[----:B------:R0:W-:Y:S04]  /*e150*/  @!P5 STG.E.U8 desc[UR52][R2.64+0x41], R9 ;  /* 0x000041090200d986 */ /* 0x0001e8000c101134 */
[----:B0-----:R-:W5:Y:S01]  /*e160*/  LDL.LU R9, [R1+0x98] ;  /* 0x0000980001097983 */ /* 0x001f620000300800 */
[----:B------:R-:W-:-:S02]  /*e170*/  ISETP.LT.OR P1, PT, R0, 0x9, !P3 ;  /* 0x000000090000780c */ /* 0x000fc40005f21670 */
[C---:B------:R-:W-:Y:S02]  /*e180*/  ISETP.GE.AND P3, PT, R7.reuse, 0x49, PT ;  /* 0x000000490700780c */ /* 0x040fe40003f66270 */
[C---:B------:R-:W-:Y:S02]  /*e190*/  ISETP.LT.OR P2, PT, R0.reuse, 0x9, !P2 ;  /* 0x000000090000780c */ /* 0x040fe40005741670 */
[----:B------:R-:W-:Y:S02]  /*e1a0*/  ISETP.GE.AND P0, PT, R7, 0x4a, PT ;  /* 0x0000004a0700780c */ /* 0x000fe40003f06270 */
[C---:B------:R-:W-:Y:S02]  /*e1b0*/  ISETP.LT.OR P4, PT, R0.reuse, 0x1, !P3 ;  /* 0x000000010000780c */ /* 0x040fe40005f81670 */
[C---:B------:R-:W-:Y:S02]  /*e1c0*/  ISETP.LT.OR P5, PT, R0.reuse, 0x1, !P0 ;  /* 0x000000010000780c */ /* 0x040fe400047a1670 */
[----:B------:R-:W-:-:S09]  /*e1d0*/  ISETP.LT.OR P0, PT, R0, 0x9, !P0 ;  /* 0x000000090000780c */ /* 0x000fd20004701670 */
[-C--:B------:R-:W-:Y:S02]  /*e1e0*/  @!P4 IMAD R11, R11, R17.reuse, RZ ;  /* 0x000000110b0bc224 */ /* 0x080fe400078e02ff */
[-C--:B------:R-:W-:Y:S02]  /*e1f0*/  @!P5 IMAD R13, R13, R17.reuse, RZ ;  /* 0x000000110d0dd224 */ /* 0x080fe400078e02ff */
[-C--:B------:R-:W-:Y:S02]  /*e200*/  @!P0 IMAD R15, R15, R17.reuse, RZ ;  /* 0x000000110f0f8224 */ /* 0x080fe400078e02ff */
[-C--:B---3--:R-:W-:Y:S02]  /*e210*/  @!P1 IMAD R6, R6, R17.reuse, RZ ;  /* 0x0000001106069224 */ /* 0x088fe400078e02ff */
[----:B----4-:R-:W-:-:S03]  /*e220*/  @!P2 IMAD R8, R8, R17, RZ ;  /* 0x000000110808a224 */ /* 0x010fc600078e02ff */
[----:B------:R-:W-:Y:S01]  /*e230*/  @!P1 STG.E.U8 desc[UR52][R4.64+0x40], R6 ;  /* 0x0000400604009986 */ /* 0x000fe2000c101134 */
[----:B------:R-:W-:Y:S02]  /*e240*/  ISETP.LT.OR P1, PT, R0, 0x9, !P3 ;  /* 0x000000090000780c */ /* 0x000fe40005f21670 */
[C---:B------:R-:W-:Y:S01]  /*e250*/  ISETP.GE.AND P3, PT, R7.reuse, 0x51, PT ;  /* 0x000000510700780c */ /* 0x040fe20003f66270 */
[----:B------:R-:W-:Y:S01]  /*e260*/  @!P2 STG.E.U8 desc[UR52][R4.64+0x41], R8 ;  /* 0x000041080400a986 */ /* 0x000fe2000c101134 */
[----:B------:R-:W-:-:S03]  /*e270*/  ISETP.GE.AND P2, PT, R7, 0x52, PT ;  /* 0x000000520700780c */ /* 0x000fc60003f46270 */
[----:B------:R-:W-:Y:S01]  /*e280*/  @!P4 STG.E.U8 desc[UR52][R2.64+0x48], R11 ;  /* 0x0000480b0200c986 */ /* 0x000fe2000c101134 */
[----:B------:R-:W-:-:S03]  /*e290*/  ISETP.LT.OR P4, PT, R0, 0x1, !P3 ;  /* 0x000000010000780c */ /* 0x000fc60005f81670 */
[----:B------:R-:W-:Y:S01]  /*e2a0*/  @!P5 STG.E.U8 desc[UR52][R2.64+0x49], R13 ;  /* 0x0000490d0200d986 */ /* 0x000fe2000c101134 */
[C---:B------:R-:W-:Y:S01]  /*e2b0*/  ISETP.LT.OR P5, PT, R0.reuse, 0x1, !P2 ;  /* 0x000000010000780c */ /* 0x040fe200057a1670 */
[----:B-----5:R-:W-:Y:S02]  /*e2c0*/  @!P1 IMAD R9, R9, R17, RZ ;  /* 0x0000001109099224 */ /* 0x020fe400078e02ff */
[----:B------:R-:W-:Y:S01]  /*e2d0*/  @!P0 STG.E.U8 desc[UR52][R4.64+0x49], R15 ;  /* 0x0000490f04008986 */ /* 0x000fe2000c101134 */
[----:B------:R-:W-:-:S03]  /*e2e0*/  ISETP.LT.OR P2, PT, R0, 0x9, !P2 ;  /* 0x000000090000780c */ /* 0x000fc60005741670 */
[----:B------:R0:W-:Y:S01]  /*e2f0*/  @!P1 STG.E.U8 desc[UR52][R4.64+0x48], R9 ;  /* 0x0000480904009986 */ /* 0x0001e2000c101134 */
[----:B------:R-:W-:Y:S01]  /*e300*/  ISETP.LT.OR P1, PT, R0, 0x9, !P3 ;  /* 0x000000090000780c */ /* 0x000fe20005f21670 */
[----:B------:R-:W-:Y:S01]  /*e310*/  @!P4 IMAD R19, R19, R17, RZ ;  /* 0x000000111313c224 */ /* 0x000fe200078e02ff */
[----:B------:R-:W-:-:S03]  /*e320*/  ISETP.GE.AND P3, PT, R7, 0x59, PT ;  /* 0x000000590700780c */ /* 0x000fc60003f66270 */
[----:B------:R-:W-:Y:S01]  /*e330*/  @!P5 IMAD R21, R21, R17, RZ ;  /* 0x000000111515d224 */ /* 0x000fe200078e02ff */
[----:B------:R-:W-:Y:S01]  /*e340*/  ISETP.GE.AND P0, PT, R7, 0x5a, PT ;  /* 0x0000005a0700780c */ /* 0x000fe20003f06270 */
[----:B------:R-:W-:Y:S01]  /*e350*/  @!P4 STG.E.U8 desc[UR52][R2.64+0x50], R19 ;  /* 0x000050130200c986 */ /* 0x000fe2000c101134 */
[----:B------:R-:W-:-:S03]  /*e360*/  ISETP.LT.OR P4, PT, R0, 0x1, !P3 ;  /* 0x000000010000780c */ /* 0x000fc60005f81670 */
[----:B------:R-:W-:Y:S01]  /*e370*/  @!P5 STG.E.U8 desc[UR52][R2.64+0x51], R21 ;  /* 0x000051150200d986 */ /* 0x000fe2000c101134 */
[----:B------:R-:W-:Y:S01]  /*e380*/  ISETP.LT.OR P5, PT, R0, 0x1, !P0 ;  /* 0x000000010000780c */ /* 0x000fe200047a1670 */
[-C--:B0-----:R-:W-:Y:S02]  /*e390*/  @!P1 IMAD R9, R235, R17.reuse, RZ ;  /* 0x00000011eb099224 */ /* 0x081fe400078e02ff */
[----:B------:R-:W-:-:S03]  /*e3a0*/  @!P2 IMAD R11, R234, R17, RZ ;  /* 0x00000011ea0ba224 */ /* 0x000fc600078e02ff */
[----:B------:R0:W-:Y:S01]  /*e3b0*/  @!P1 STG.E.U8 desc[UR52][R4.64+0x50], R9 ;  /* 0x0000500904009986 */ /* 0x0001e2000c101134 */
[----:B------:R-:W-:Y:S02]  /*e3c0*/  ISETP.LT.OR P1, PT, R0, 0x9, !P3 ;  /* 0x000000090000780c */ /* 0x000fe40005f21670 */
[-C--:B------:R-:W-:Y:S01]  /*e3d0*/  @!P4 IMAD R13, R233, R17.reuse, RZ ;  /* 0x00000011e90dc224 */ /* 0x080fe200078e02ff */
[----:B------:R1:W-:Y:S01]  /*e3e0*/  @!P2 STG.E.U8 desc[UR52][R4.64+0x51], R11 ;  /* 0x0000510b0400a986 */ /* 0x0003e2000c101134 */
[C---:B------:R-:W-:Y:S02]  /*e3f0*/  ISETP.GE.AND P3, PT, R7.reuse, 0x61, PT ;  /* 0x000000610700780c */ /* 0x040fe40003f66270 */
[----:B------:R-:W-:Y:S01]  /*e400*/  @!P5 IMAD R15, R232, R17, RZ ;  /* 0x00000011e80fd224 */ /* 0x000fe200078e02ff */
[----:B------:R-:W-:Y:S02]  /*e410*/  ISETP.GE.AND P2, PT, R7, 0x62, PT ;  /* 0x000000620700780c */ /* 0x000fe40003f46270 */
[C---:B------:R-:W-:Y:S01]  /*e420*/  ISETP.LT.OR P0, PT, R0.reuse, 0x9, !P0 ;  /* 0x000000090000780c */ /* 0x040fe20004701670 */
[----:B------:R-:W-:Y:S01]  /*e430*/  @!P4 STG.E.U8 desc[UR52][R2.64+0x58], R13 ;  /* 0x0000580d0200c986 */ /* 0x000fe2000c101134 */
[----:B------:R-:W-:-:S03]  /*e440*/  ISETP.LT.OR P4, PT, R0, 0x1, !P3 ;  /* 0x000000010000780c */ /* 0x000fc60005f81670 */
[----:B------:R-:W-:Y:S01]  /*e450*/  @!P5 STG.E.U8 desc[UR52][R2.64+0x59], R15 ;  /* 0x0000590f0200d986 */ /* 0x000fe2000c101134 */
[----:B------:R-:W-:Y:S01]  /*e460*/  ISETP.LT.OR P5, PT, R0, 0x1, !P2 ;  /* 0x000000010000780c */ /* 0x000fe200057a1670 */
[----:B0-----:R-:W-:-:S06]  /*e470*/  @!P1 IMAD R9, R231, R17, RZ ;  /* 0x00000011e7099224 */ /* 0x001fcc00078e02ff */
[-C--:B-1----:R-:W-:Y:S01]  /*e480*/  @!P0 IMAD R11, R230, R17.reuse, RZ ;  /* 0x00000011e60b8224 */ /* 0x082fe200078e02ff */
[----:B------:R0:W-:Y:S01]  /*e490*/  @!P1 STG.E.U8 desc[UR52][R4.64+0x58], R9 ;  /* 0x0000580904009986 */ /* 0x0001e2000c101134 */
[-C--:B------:R-:W-:Y:S01]  /*e4a0*/  @!P4 IMAD R19, R229, R17.reuse, RZ ;  /* 0x00000011e513c224 */ /* 0x080fe200078e02ff */
[----:B------:R-:W-:Y:S02]  /*e4b0*/  ISETP.LT.OR P1, PT, R0, 0x9, !P3 ;  /* 0x000000090000780c */ /* 0x000fe40005f21670 */
[----:B------:R1:W-:Y:S01]  /*e4c0*/  @!P0 STG.E.U8 desc[UR52][R4.64+0x59], R11 ;  /* 0x0000590b04008986 */ /* 0x0003e2000c101134 */
[----:B------:R-:W-:Y:S01]  /*e4d0*/  @!P5 IMAD R21, R228, R17, RZ ;  /* 0x00000011e415d224 */ /* 0x000fe200078e02ff */
[C---:B------:R-:W-:Y:S02]  /*e4e0*/  ISETP.GE.AND P3, PT, R7.reuse, 0x69, PT ;  /* 0x000000690700780c */ /* 0x040fe40003f66270 */
[C---:B------:R-:W-:Y:S02]  /*e4f0*/  ISETP.LT.OR P2, PT, R0.reuse, 0x9, !P2 ;  /* 0x000000090000780c */ /* 0x040fe40005741670 */
[----:B------:R-:W-:Y:S01]  /*e500*/  ISETP.GE.AND P0, PT, R7, 0x6a, PT ;  /* 0x0000006a0700780c */ /* 0x000fe20003f06270 */
[----:B------:R-:W-:Y:S01]  /*e510*/  @!P4 STG.E.U8 desc[UR52][R2.64+0x60], R19 ;  /* 0x000060130200c986 */ /* 0x000fe2000c101134 */
[----:B------:R-:W-:-:S03]  /*e520*/  ISETP.LT.OR P4, PT, R0, 0x1, !P3 ;  /* 0x000000010000780c */ /* 0x000fc60005f81670 */
[----:B------:R-:W-:Y:S01]  /*e530*/  @!P5 STG.E.U8 desc[UR52][R2.64+0x61], R21 ;  /* 0x000061150200d986 */ /* 0x000fe2000c101134 */
[----:B------:R-:W-:Y:S01]  /*e540*/  ISETP.LT.OR P5, PT, R0, 0x1, !P0 ;  /* 0x000000010000780c */ /* 0x000fe200047a1670 */
[----:B0-----:R-:W-:-:S04]  /*e550*/  @!P1 IMAD R9, R227, R17, RZ ;  /* 0x00000011e3099224 */ /* 0x001fc800078e02ff */
[-C--:B------:R-:W-:Y:S01]  /*e560*/  @!P2 IMAD R13, R226, R17.reuse, RZ ;  /* 0x00000011e20da224 */ /* 0x080fe200078e02ff */
[----:B------:R0:W-:Y:S01]  /*e570*/  @!P1 STG.E.U8 desc[UR52][R4.64+0x60], R9 ;  /* 0x0000600904009986 */ /* 0x0001e2000c101134 */
[----:B------:R-:W-:Y:S02]  /*e580*/  ISETP.LT.OR P1, PT, R0, 0x9, !P3 ;  /* 0x000000090000780c */ /* 0x000fe40005f21670 */
[-C--:B-1----:R-:W-:Y:S01]  /*e590*/  @!P4 IMAD R11, R225, R17.reuse, RZ ;  /* 0x00000011e10bc224 */ /* 0x082fe200078e02ff */
        /* <DEDUP_REMOVED lines=229> */
[----:B------:R1:W-:Y:S01]  /*f3f0*/  @!P4 STG.E.U8 desc[UR52][R2.64+0xe8], R11 ;  /* 0x0000e80b0200c986 */ /* 0x0003e2000c101134 */
[----:B------:R-:W-:-:S03]  /*f400*/  ISETP.LT.OR P4, PT, R0, 0x1, !P3 ;  /* 0x000000010000780c */ /* 0x000fc60005f81670 */
[----:B------:R-:W-:Y:S01]  /*f410*/  @!P5 STG.E.U8 desc[UR52][R2.64+0xe9], R15 ;  /* 0x0000e90f0200d986 */ /* 0x000fe2000c101134 */
[C---:B------:R-:W-:Y:S01]  /*f420*/  ISETP.LT.OR P5, PT, R0.reuse, 0x1, !P2 ;  /* 0x000000010000780c */ /* 0x040fe200057a1670 */
[----:B0-----:R-:W-:Y:S01]  /*f430*/  @!P1 IMAD R9, R159, R17, RZ ;  /* 0x000000119f099224 */ /* 0x001fe200078e02ff */
[----:B------:R-:W-:-:S05]  /*f440*/  ISETP.LT.OR P2, PT, R0, 0x9, !P2 ;  /* 0x000000090000780c */ /* 0x000fca0005741670 */
[-C--:B--2---:R-:W-:Y:S01]  /*f450*/  @!P0 IMAD R13, R158, R17.reuse, RZ ;  /* 0x000000119e0d8224 */ /* 0x084fe200078e02ff */
[----:B------:R0:W-:Y:S01]  /*f460*/  @!P1 STG.E.U8 desc[UR52][R4.64+0xe8], R9 ;  /* 0x0000e80904009986 */ /* 0x0001e2000c101134 */
[-C--:B------:R-:W-:Y:S01]  /*f470*/  @!P4 IMAD R19, R157, R17.reuse, RZ ;  /* 0x000000119d13c224 */ /* 0x080fe200078e02ff */
[----:B------:R-:W-:Y:S02]  /*f480*/  ISETP.LT.OR P1, PT, R0, 0x9, !P3 ;  /* 0x000000090000780c */ /* 0x000fe40005f21670 */
[----:B------:R2:W-:Y:S01]  /*f490*/  @!P0 STG.E.U8 desc[UR52][R4.64+0xe9], R13 ;  /* 0x0000e90d04008986 */ /* 0x0005e2000c101134 */
[----:B------:R-:W-:Y:S01]  /*f4a0*/  @!P5 IMAD R21, R156, R17, RZ ;  /* 0x000000119c15d224 */ /* 0x000fe200078e02ff */
[C---:B------:R-:W-:Y:S02]  /*f4b0*/  ISETP.GE.AND P3, PT, R7.reuse, 0xf9, PT ;  /* 0x000000f90700780c */ /* 0x040fe40003f66270 */
[----:B------:R-:W-:Y:S01]  /*f4c0*/  ISETP.GE.AND P0, PT, R7, 0xfa, PT ;  /* 0x000000fa0700780c */ /* 0x000fe20003f06270 */
[----:B------:R-:W-:Y:S01]  /*f4d0*/  @!P4 STG.E.U8 desc[UR52][R2.64+0xf0], R19 ;  /* 0x0000f0130200c986 */ /* 0x000fe2000c101134 */
[----:B------:R-:W-:-:S03]  /*f4e0*/  ISETP.LT.OR P4, PT, R0, 0x1, !P3 ;  /* 0x000000010000780c */ /* 0x000fc60005f81670 */
[----:B------:R-:W-:Y:S01]  /*f4f0*/  @!P5 STG.E.U8 desc[UR52][R2.64+0xf1], R21 ;  /* 0x0000f1150200d986 */ /* 0x000fe2000c101134 */
[----:B------:R-:W-:Y:S01]  /*f500*/  ISETP.LT.OR P5, PT, R0, 0x1, !P0 ;  /* 0x000000010000780c */ /* 0x000fe200047a1670 */
[-C--:B-1----:R-:W-:Y:S02]  /*f510*/  @!P2 IMAD R11, R22, R17.reuse, RZ ;  /* 0x00000011160ba224 */ /* 0x082fe400078e02ff */
[----:B0-----:R-:W-:-:S03]  /*f520*/  @!P1 IMAD R9, R23, R17, RZ ;  /* 0x0000001117099224 */ /* 0x001fc600078e02ff */
[----:B------:R-:W-:Y:S01]  /*f530*/  @!P2 STG.E.U8 desc[UR52][R4.64+0xf1], R11 ;  /* 0x0000f10b0400a986 */ /* 0x000fe2000c101134 */
[----:B------:R-:W-:Y:S02]  /*f540*/  ISETP.LT.OR P2, PT, R0, 0x9, !P3 ;  /* 0x000000090000780c */ /* 0x000fe40005f41670 */
[-C--:B--2---:R-:W-:Y:S01]  /*f550*/  @!P4 IMAD R13, R20, R17.reuse, RZ ;  /* 0x00000011140dc224 */ /* 0x084fe200078e02ff */
[----:B------:R0:W-:Y:S01]  /*f560*/  @!P1 STG.E.U8 desc[UR52][R4.64+0xf0], R9 ;  /* 0x0000f00904009986 */ /* 0x0001e2000c101134 */
[C---:B------:R-:W-:Y:S02]  /*f570*/  ISETP.GE.AND P3, PT, R7.reuse, 0x101, PT ;  /* 0x000001010700780c */ /* 0x040fe40003f66270 */
[----:B------:R-:W-:Y:S01]  /*f580*/  @!P5 IMAD R15, R14, R17, RZ ;  /* 0x000000110e0fd224 */ /* 0x000fe200078e02ff */
        /* <DEDUP_REMOVED lines=10> */
[-C--:B------:R-:W-:Y:S01]  /*f630*/  @!P4 IMAD R19, R24, R17.reuse, RZ ;  /* 0x000000111813c224 */ /* 0x080fe200078e02ff */
[----:B------:R1:W-:Y:S01]  /*f640*/  @!P0 STG.E.U8 desc[UR52][R4.64+0xf9], R11 ;  /* 0x0000f90b04008986 */ /* 0x0003e2000c101134 */
[----:B------:R-:W-:Y:S02]  /*f650*/  ISETP.GE.AND P3, PT, R7, 0x109, PT ;  /* 0x000001090700780c */ /* 0x000fe40003f66270 */
        /* <DEDUP_REMOVED lines=12> */
[----:B------:R-:W-:Y:S01]  /*f720*/  @!P1 STG.E.U8 desc[UR52][R4.64+0x101], R27 ;  /* 0x0001011b04009986 */ /* 0x000fe2000c101134 */
        /* <DEDUP_REMOVED lines=22> */
[----:B------:R-:W-:-:S04]  /*f890*/  @!P1 IMAD R35, R35, R17, RZ ;  /* 0x0000001123239224 */ /* 0x000fc800078e02ff */
[-C--:B0-----:R-:W-:Y:S01]  /*f8a0*/  @!P3 IMAD R9, R34, R17.reuse, RZ ;  /* 0x000000112209b224 */ /* 0x081fe200078e02ff */
[----:B------:R-:W-:Y:S01]  /*f8b0*/  @!P1 STG.E.U8 desc[UR52][R4.64+0x111], R35 ;  /* 0x0001112304009986 */ /* 0x000fe2000c101134 */
[----:B------:R-:W-:Y:S02]  /*f8c0*/  ISETP.GE.AND P1, PT, R7, 0x121, PT ;  /* 0x000001210700780c */ /* 0x000fe40003f26270 */
[-C--:B------:R-:W-:Y:S01]  /*f8d0*/  @!P4 IMAD R37, R37, R17.reuse, RZ ;  /* 0x000000112525c224 */ /* 0x080fe200078e02ff */
[----:B------:R0:W-:Y:S01]  /*f8e0*/  @!P3 STG.E.U8 desc[UR52][R4.64+0x110], R9 ;  /* 0x000110090400b986 */ /* 0x0001e2000c101134 */
[----:B------:R-:W-:Y:S02]  /*f8f0*/  ISETP.LT.OR P0, PT, R0, 0x9, !P0 ;  /* 0x000000090000780c */ /* 0x000fe40004701670 */
[----:B------:R-:W-:Y:S01]  /*f900*/  @!P5 IMAD R11, R36, R17, RZ ;  /* 0x00000011240bd224 */ /* 0x000fe200078e02ff */
[C---:B------:R-:W-:Y:S02]  /*f910*/  ISETP.LT.OR P2, PT, R0.reuse, 0x9, !P2 ;  /* 0x000000090000780c */ /* 0x040fe40005741670 */
[----:B------:R-:W-:Y:S01]  /*f920*/  ISETP.GE.AND P3, PT, R7, 0x122, PT ;  /* 0x000001220700780c */ /* 0x000fe20003f66270 */
[----:B------:R-:W-:Y:S01]  /*f930*/  @!P4 STG.E.U8 desc[UR52][R2.64+0x119], R37 ;  /* 0x000119250200c986 */ /* 0x000fe2000c101134 */
[----:B------:R-:W-:-:S03]  /*f940*/  ISETP.LT.OR P4, PT, R0, 0x1, !P1 ;  /* 0x000000010000780c */ /* 0x000fc60004f81670 */
[----:B------:R-:W-:Y:S01]  /*f950*/  @!P5 STG.E.U8 desc[UR52][R2.64+0x118], R11 ;  /* 0x0001180b0200d986 */ /* 0x000fe2000c101134 */
[----:B------:R-:W-:Y:S02]  /*f960*/  ISETP.LT.OR P5, PT, R0, 0x1, !P3 ;  /* 0x000000010000780c */ /* 0x000fe40005fa1670 */
[----:B------:R-:W-:-:S03]  /*f970*/  @!P0 IMAD R39, R39, R17, RZ ;  /* 0x0000001127278224 */ /* 0x000fc600078e02ff */
[-C--:B0-----:R-:W-:Y:S01]  /*f980*/  @!P2 IMAD R9, R38, R17.reuse, RZ ;  /* 0x000000112609a224 */ /* 0x081fe200078e02ff */
[----:B------:R-:W-:Y:S01]  /*f990*/  ISETP.LT.OR P3, PT, R0, 0x9, !P3 ;  /* 0x000000090000780c */ /* 0x000fe20005f61670 */
[----:B------:R-:W-:Y:S02]  /*f9a0*/  @!P0 STG.E.U8 desc[UR52][R4.64+0x119], R39 ;  /* 0x0001192704008986 */ /* 0x000fe4000c101134 */
[-C--:B------:R-:W-:Y:S01]  /*f9b0*/  @!P4 IMAD R13, R40, R17.reuse, RZ ;  /* 0x00000011280dc224 */ /* 0x080fe200078e02ff */
[----:B------:R-:W-:Y:S01]  /*f9c0*/  ISETP.GE.AND P0, PT, R7, 0x12a, PT ;  /* 0x0000012a0700780c */ /* 0x000fe20003f06270 */
[----:B------:R0:W-:Y:S02]  /*f9d0*/  @!P2 STG.E.U8 desc[UR52][R4.64+0x118], R9 ;  /* 0x000118090400a986 */ /* 0x0001e4000c101134 */
        /* <DEDUP_REMOVED lines=183> */
[----:B------:R-:W-:Y:S02]  /*10550*/  ISETP.GE.AND P1, PT, R7, 0x192, PT ;  /* 0x000001920700780c */ /* 0x000fe40003f26270 */
[C---:B------:R-:W-:Y:S01]  /*10560*/  ISETP.LT.OR P0, PT, R0.reuse, 0x9, !P0 ;  /* 0x000000090000780c */ /* 0x040fe20004701670 */
[----:B------:R-:W-:Y:S01]  /*10570*/  @!P4 STG.E.U8 desc[UR52][R2.64+0x189], R93 ;  /* 0x0001895d0200c986 */ /* 0x000fe2000c101134 */
[----:B------:R-:W-:-:S03]  /*10580*/  ISETP.LT.OR P4, PT, R0, 0x1, !P3 ;  /* 0x000000010000780c */ /* 0x000fc60005f81670 */
[----:B------:R-:W-:Y:S01]  /*10590*/  @!P5 STG.E.U8 desc[UR52][R2.64+0x188], R11 ;  /* 0x0001880b0200d986 */ /* 0x000fe2000c101134 */
[----:B------:R-:W-:Y:S02]  /*105a0*/  ISETP.LT.OR P5, PT, R0, 0x1, !P1 ;  /* 0x000000010000780c */ /* 0x000fe40004fa1670 */
[----:B0-----:R-:W-:-:S05]  /*105b0*/  @!P2 IMAD R9, R94, R17, RZ ;  /* 0x000000115e09a224 */ /* 0x001fca00078e02ff */
[-C--:B------:R-:W-:Y:S02]  /*105c0*/  @!P0 IMAD R95, R95, R17.reuse, RZ ;  /* 0x000000115f5f8224 */ /* 0x080fe400078e02ff */
[-C--:B------:R-:W-:Y:S01]  /*105d0*/  @!P4 IMAD R13, R96, R17.reuse, RZ ;  /* 0x00000011600dc224 */ /* 0x080fe200078e02ff */
[----:B------:R0:W-:Y:S01]  /*105e0*/  @!P2 STG.E.U8 desc[UR52][R4.64+0x188], R9 ;  /* 0x000188090400a986 */ /* 0x0001e2000c101134 */
[C---:B------:R-:W-:Y:S02]  /*105f0*/  ISETP.LT.OR P3, PT, R0.reuse, 0x9, !P3 ;  /* 0x000000090000780c */ /* 0x040fe40005f61670 */
[----:B------:R-:W-:Y:S01]  /*10600*/  @!P5 IMAD R97, R97, R17, RZ ;  /* 0x000000116161d224 */ /* 0x000fe200078e02ff */
[----:B------:R-:W-:Y:S01]  /*10610*/  @!P0 STG.E.U8 desc[UR52][R4.64+0x189], R95 ;  /* 0x0001895f04008986 */ /* 0x000fe2000c101134 */
[----:B------:R-:W-:Y:S02]  /*10620*/  ISETP.LT.OR P1, PT, R0, 0x9, !P1 ;  /* 0x000000090000780c */ /* 0x000fe40004f21670 */
[----:B------:R-:W-:-:S02]  /*10630*/  ISETP.GE.AND P2, PT, R7, 0x199, PT ;  /* 0x000001990700780c */ /* 0x000fc40003f46270 */
[----:B------:R-:W-:Y:S01]  /*10640*/  ISETP.GE.AND P0, PT, R7, 0x19a, PT ;  /* 0x0000019a0700780c */ /* 0x000fe20003f06270 */
[----:B------:R-:W-:Y:S03]  /*10650*/  @!P4 STG.E.U8 desc[UR52][R2.64+0x190], R13 ;  /* 0x0001900d0200c986 */ /* 0x000fe6000c101134 */
[C---:B------:R-:W-:Y:S01]  /*10660*/  ISETP.LT.OR P4, PT, R0.reuse, 0x1, !P0 ;  /* 0x000000010000780c */ /* 0x040fe20004781670 */
[----:B------:R-:W-:Y:S01]  /*10670*/  @!P5 STG.E.U8 desc[UR52][R2.64+0x191], R97 ;  /* 0x000191610200d986 */ /* 0x000fe2000c101134 */
[----:B------:R-:W-:Y:S01]  /*10680*/  ISETP.LT.OR P5, PT, R0, 0x1, !P2 ;  /* 0x000000010000780c */ /* 0x000fe200057a1670 */
[-C--:B0-----:R-:W-:Y:S02]  /*10690*/  @!P3 IMAD R9, R98, R17.reuse, RZ ;  /* 0x000000116209b224 */ /* 0x081fe400078e02ff */
[----:B------:R-:W-:Y:S01]  /*106a0*/  @!P1 IMAD R99, R99, R17, RZ ;  /* 0x0000001163639224 */ /* 0x000fe200078e02ff */
[----:B------:R-:W-:-:S02]  /*106b0*/  ISETP.LT.OR P2, PT, R0, 0x9, !P2 ;  /* 0x000000090000780c */ /* 0x000fc40005741670 */
[----:B------:R0:W-:Y:S01]  /*106c0*/  @!P3 STG.E.U8 desc[UR52][R4.64+0x190], R9 ;  /* 0x000190090400b986 */ /* 0x0001e2000c101134 */
[----:B------:R-:W-:Y:S02]  /*106d0*/  ISETP.GE.AND P3, PT, R7, 0x1a2, PT ;  /* 0x000001a20700780c */ /* 0x000fe40003f66270 */
[----:B------:R-:W-:Y:S01]  /*106e0*/  ISETP.LT.OR P0, PT, R0, 0x9, !P0 ;  /* 0x000000090000780c */ /* 0x000fe20004701670 */
[----:B------:R-:W-:Y:S01]  /*106f0*/  @!P1 STG.E.U8 desc[UR52][R4.64+0x191], R99 ;  /* 0x0001916304009986 */ /* 0x000fe2000c101134 */
[-C--:B------:R-:W-:Y:S02]  /*10700*/  @!P4 IMAD R101, R101, R17.reuse, RZ ;  /* 0x000000116565c224 */ /* 0x080fe400078e02ff */
[----:B------:R-:W-:Y:S01]  /*10710*/  @!P5 IMAD R11, R100, R17, RZ ;  /* 0x00000011640bd224 */ /* 0x000fe200078e02ff */
[----:B------:R-:W-:Y:S02]  /*10720*/  ISETP.GE.AND P1, PT, R7, 0x1a1, PT ;  /* 0x000001a10700780c */ /* 0x000fe40003f26270 */
[----:B------:R-:W-:Y:S02]  /*10730*/  @!P4 STG.E.U8 desc[UR52][R2.64+0x199], R101 ;  /* 0x000199650200c986 */ /* 0x000fe4000c101134 */
[----:B------:R-:W-:-:S02]  /*10740*/  ISETP.LT.OR P4, PT, R0, 0x1, !P1 ;  /* 0x000000010000780c */ /* 0x000fc40004f81670 */
[----:B------:R-:W-:Y:S01]  /*10750*/  @!P5 STG.E.U8 desc[UR52][R2.64+0x198], R11 ;  /* 0x0001980b0200d986 */ /* 0x000fe2000c101134 */
[----:B------:R-:W-:Y:S01]  /*10760*/  ISETP.LT.OR P5, PT, R0, 0x1, !P3 ;  /* 0x000000010000780c */ /* 0x000fe20005fa1670 */
[-C--:B0-----:R-:W-:Y:S02]  /*10770*/  @!P2 IMAD R9, R102, R17.reuse, RZ ;  /* 0x000000116609a224 */ /* 0x081fe400078e02ff */
[----:B------:R-:W-:Y:S01]  /*10780*/  @!P0 IMAD R103, R103, R17, RZ ;  /* 0x0000001167678224 */ /* 0x000fe200078e02ff */
[C---:B------:R-:W-:Y:S02]  /*10790*/  ISETP.LT.OR P1, PT, R0.reuse, 0x9, !P1 ;  /* 0x000000090000780c */ /* 0x040fe40004f21670 */
[----:B------:R0:W-:Y:S01]  /*107a0*/  @!P2 STG.E.U8 desc[UR52][R4.64+0x198], R9 ;  /* 0x000198090400a986 */ /* 0x0001e2000c101134 */
[----:B------:R-:W-:-:S03]  /*107b0*/  ISETP.LT.OR P3, PT, R0, 0x9, !P3 ;  /* 0x000000090000780c */ /* 0x000fc60005f61670 */
[-C--:B------:R-:W-:Y:S01]  /*107c0*/  @!P4 IMAD R13, R104, R17.reuse, RZ ;  /* 0x00000011680dc224 */ /* 0x080fe200078e02ff */
[----:B------:R-:W-:Y:S02]  /*107d0*/  @!P0 STG.E.U8 desc[UR52][R4.64+0x199], R103 ;  /* 0x0001996704008986 */ /* 0x000fe4000c101134 */
[-C--:B------:R-:W-:Y:S01]  /*107e0*/  @!P5 IMAD R105, R105, R17.reuse, RZ ;  /* 0x000000116969d224 */ /* 0x080fe200078e02ff */
[C---:B------:R-:W-:Y:S02]  /*107f0*/  ISETP.GE.AND P2, PT, R7.reuse, 0x1a9, PT ;  /* 0x000001a90700780c */ /* 0x040fe40003f46270 */
[----:B------:R-:W-:Y:S01]  /*10800*/  ISETP.GE.AND P0, PT, R7, 0x1aa, PT ;  /* 0x000001aa0700780c */ /* 0x000fe20003f06270 */
[----:B------:R-:W-:Y:S03]  /*10810*/  @!P4 STG.E.U8 desc[UR52][R2.64+0x1a0], R13 ;  /* 0x0001a00d0200c986 */ /* 0x000fe6000c101134 */
[C---:B------:R-:W-:Y:S01]  /*10820*/  ISETP.LT.OR P4, PT, R0.reuse, 0x1, !P0 ;  /* 0x000000010000780c */ /* 0x040fe20004781670 */
[----:B------:R-:W-:Y:S01]  /*10830*/  @!P5 STG.E.U8 desc[UR52][R2.64+0x1a1], R105 ;  /* 0x0001a1690200d986 */ /* 0x000fe2000c101134 */
[----:B------:R-:W-:Y:S01]  /*10840*/  ISETP.LT.OR P5, PT, R0, 0x1, !P2 ;  /* 0x000000010000780c */ /* 0x000fe200057a1670 */
[----:B0-----:R-:W-:-:S02]  /*10850*/  @!P1 IMAD R9, R106, R17, RZ ;  /* 0x000000116a099224 */ /* 0x001fc400078e02ff */
[-C--:B------:R-:W-:Y:S01]  /*10860*/  @!P3 IMAD R107, R107, R17.reuse, RZ ;  /* 0x000000116b6bb224 */ /* 0x080fe200078e02ff */
[C---:B------:R-:W-:Y:S02]  /*10870*/  ISETP.LT.OR P2, PT, R0.reuse, 0x9, !P2 ;  /* 0x000000090000780c */ /* 0x040fe40005741670 */
[----:B------:R0:W-:Y:S01]  /*10880*/  @!P1 STG.E.U8 desc[UR52][R4.64+0x1a0], R9 ;  /* 0x0001a00904009986 */ /* 0x0001e2000c101134 */
[----:B------:R-:W-:Y:S02]  /*10890*/  ISETP.GE.AND P1, PT, R7, 0x1b2, PT ;  /* 0x000001b20700780c */ /* 0x000fe40003f26270 */
[----:B------:R-:W-:Y:S01]  /*108a0*/  ISETP.LT.OR P0, PT, R0, 0x9, !P0 ;  /* 0x000000090000780c */ /* 0x000fe20004701670 */
[----:B------:R-:W-:Y:S01]  /*108b0*/  @!P3 STG.E.U8 desc[UR52][R4.64+0x1a1], R107 ;  /* 0x0001a16b0400b986 */ /* 0x000fe2000c101134 */
[-C--:B------:R-:W-:Y:S02]  /*108c0*/  @!P4 IMAD R109, R109, R17.reuse, RZ ;  /* 0x000000116d6dc224 */ /* 0x080fe400078e02ff */
[----:B------:R-:W-:Y:S01]  /*108d0*/  @!P5 IMAD R11, R108, R17, RZ ;  /* 0x000000116c0bd224 */ /* 0x000fe200078e02ff */
[----:B------:R-:W-:-:S02]  /*108e0*/  ISETP.GE.AND P3, PT, R7, 0x1b1, PT ;  /* 0x000001b10700780c */ /* 0x000fc40003f66270 */
[----:B------:R-:W-:Y:S02]  /*108f0*/  @!P4 STG.E.U8 desc[UR52][R2.64+0x1a9], R109 ;  /* 0x0001a96d0200c986 */ /* 0x000fe4000c101134 */
[C---:B------:R-:W-:Y:S02]  /*10900*/  ISETP.LT.OR P4, PT, R0.reuse, 0x1, !P3 ;  /* 0x000000010000780c */ /* 0x040fe40005f81670 */
        /* <DEDUP_REMOVED lines=93> */
[----:B------:R-:W-:Y:S01]  /*10ee0*/  @!P5 IMAD R137, R137, R17, RZ ;  /* 0x000000118989d224 */ /* 0x000fe200078e02ff */
[C---:B------:R-:W-:Y:S02]  /*10ef0*/  ISETP.GE.AND P2, PT, R7.reuse, 0x1e9, PT ;  /* 0x000001e90700780c */ /* 0x040fe40003f46270 */
[----:B------:R-:W-:Y:S01]  /*10f00*/  ISETP.GE.AND P0, PT, R7, 0x1ea, PT ;  /* 0x000001ea0700780c */ /* 0x000fe20003f06270 */
[----:B------:R-:W-:Y:S01]  /*10f10*/  @!P4 STG.E.U8 desc[UR52][R2.64+0x1e0], R13 ;  /* 0x0001e00d0200c986 */ /* 0x000fe2000c101134 */
[----:B------:R-:W-:-:S03]  /*10f20*/  ISETP.LT.OR P4, PT, R0, 0x1, !P2 ;  /* 0x000000010000780c */ /* 0x000fc60005781670 */
[----:B------:R-:W-:Y:S01]  /*10f30*/  @!P5 STG.E.U8 desc[UR52][R2.64+0x1e1], R137 ;  /* 0x0001e1890200d986 */ /* 0x000fe2000c101134 */
[----:B------:R-:W-:Y:S01]  /*10f40*/  ISETP.LT.OR P5, PT, R0, 0x1, !P0 ;  /* 0x000000010000780c */ /* 0x000fe200047a1670 */
[-C--:B0-----:R-:W-:Y:S02]  /*10f50*/  @!P1 IMAD R9, R138, R17.reuse, RZ ;  /* 0x000000118a099224 */ /* 0x081fe400078e02ff */
[-C--:B------:R-:W-:Y:S01]  /*10f60*/  @!P3 IMAD R139, R139, R17.reuse, RZ ;  /* 0x000000118b8bb224 */ /* 0x080fe200078e02ff */
[----:B------:R-:W-:Y:S02]  /*10f70*/  ISETP.LT.OR P2, PT, R0, 0x9, !P2 ;  /* 0x000000090000780c */ /* 0x000fe40005741670 */
[----:B------:R0:W-:Y:S01]  /*10f80*/  @!P1 STG.E.U8 desc[UR52][R4.64+0x1e0], R9 ;  /* 0x0001e00904009986 */ /* 0x0001e2000c101134 */
[C---:B------:R-:W-:Y:S02]  /*10f90*/  ISETP.GE.AND P1, PT, R7.reuse, 0x1f2, PT ;  /* 0x000001f20700780c */ /* 0x040fe40003f26270 */
[----:B------:R-:W-:Y:S01]  /*10fa0*/  @!P4 IMAD R11, R140, R17, RZ ;  /* 0x000000118c0bc224 */ /* 0x000fe200078e02ff */
[----:B------:R-:W-:Y:S01]  /*10fb0*/  @!P3 STG.E.U8 desc[UR52][R4.64+0x1e1], R139 ;  /* 0x0001e18b0400b986 */ /* 0x000fe2000c101134 */
[----:B------:R-:W-:-:S02]  /*10fc0*/  ISETP.GE.AND P3, PT, R7, 0x1f1, PT ;  /* 0x000001f10700780c */ /* 0x000fc40003f66270 */
[----:B------:R-:W-:Y:S01]  /*10fd0*/  @!P5 IMAD R141, R141, R17, RZ ;  /* 0x000000118d8dd224 */ /* 0x000fe200078e02ff */
[C---:B------:R-:W-:Y:S01]  /*10fe0*/  ISETP.LT.OR P0, PT, R0.reuse, 0x9, !P0 ;  /* 0x000000090000780c */ /* 0x040fe20004701670 */
[----:B------:R-:W-:Y:S01]  /*10ff0*/  @!P4 STG.E.U8 desc[UR52][R2.64+0x1e8], R11 ;  /* 0x0001e80b0200c986 */ /* 0x000fe2000c101134 */
[----:B------:R-:W-:-:S03]  /*11000*/  ISETP.LT.OR P4, PT, R0, 0x1, !P3 ;  /* 0x000000010000780c */ /* 0x000fc60005f81670 */
[----:B------:R-:W-:Y:S01]  /*11010*/  @!P5 STG.E.U8 desc[UR52][R2.64+0x1e9], R141 ;  /* 0x0001e98d0200d986 */ /* 0x000fe2000c101134 */
[----:B------:R-:W-:Y:S01]  /*11020*/  ISETP.LT.OR P5, PT, R0, 0x1, !P1 ;  /* 0x000000010000780c */ /* 0x000fe20004fa1670 */
[----:B0-----:R-:W-:-:S06]  /*11030*/  @!P2 IMAD R9, R142, R17, RZ ;  /* 0x000000118e09a224 */ /* 0x001fcc00078e02ff */
[-C--:B------:R-:W-:Y:S01]  /*11040*/  @!P0 IMAD R143, R143, R17.reuse, RZ ;  /* 0x000000118f8f8224 */ /* 0x080fe200078e02ff */
[----:B------:R0:W-:Y:S01]  /*11050*/  @!P2 STG.E.U8 desc[UR52][R4.64+0x1e8], R9 ;  /* 0x0001e8090400a986 */ /* 0x0001e2000c101134 */
[-C--:B------:R-:W-:Y:S01]  /*11060*/  @!P4 IMAD R13, R144, R17.reuse, RZ ;  /* 0x00000011900dc224 */ /* 0x080fe200078e02ff */
[----:B------:R-:W-:Y:S02]  /*11070*/  ISETP.GE.AND P2, PT, R7, 0x1f9, PT ;  /* 0x000001f90700780c */ /* 0x000fe40003f46270 */
[----:B------:R2:W-:Y:S01]  /*11080*/  @!P0 STG.E.U8 desc[UR52][R4.64+0x1e9], R143 ;  /* 0x0001e98f04008986 */ /* 0x0005e2000c101134 */
[----:B------:R-:W-:Y:S01]  /*11090*/  @!P5 IMAD R145, R145, R17, RZ ;  /* 0x000000119191d224 */ /* 0x000fe200078e02ff */
[----:B------:R-:W-:Y:S02]  /*110a0*/  ISETP.GE.AND P0, PT, R7, 0x1fa, PT ;  /* 0x000001fa0700780c */ /* 0x000fe40003f06270 */
[----:B------:R2:W-:Y:S01]  /*110b0*/  @!P4 STG.E.U8 desc[UR52][R2.64+0x1f0], R13 ;  /* 0x0001f00d0200c986 */ /* 0x0005e2000c101134 */
[----:B------:R-:W-:-:S02]  /*110c0*/  ISETP.LT.OR P3, PT, R0, 0x9, !P3 ;  /* 0x000000090000780c */ /* 0x000fc40005f61670 */
[C---:B------:R-:W-:Y:S01]  /*110d0*/  ISETP.LT.OR P1, PT, R0.reuse, 0x9, !P1 ;  /* 0x000000090000780c */ /* 0x040fe20004f21670 */
[----:B------:R2:W-:Y:S01]  /*110e0*/  @!P5 STG.E.U8 desc[UR52][R2.64+0x1f1], R145 ;  /* 0x0001f1910200d986 */ /* 0x0005e2000c101134 */
[C---:B------:R-:W-:Y:S02]  /*110f0*/  ISETP.LT.OR P5, PT, R0.reuse, 0x1, !P0 ;  /* 0x000000010000780c */ /* 0x040fe400047a1670 */
[C---:B------:R-:W-:Y:S02]  /*11100*/  ISETP.LT.OR P4, PT, R0.reuse, 0x1, !P2 ;  /* 0x000000010000780c */ /* 0x040fe40005781670 */
[C---:B------:R-:W-:Y:S02]  /*11110*/  ISETP.LT.OR P2, PT, R0.reuse, 0x9, !P2 ;  /* 0x000000090000780c */ /* 0x040fe40005741670 */
[----:B------:R-:W-:-:S03]  /*11120*/  ISETP.LT.OR P0, PT, R0, 0x9, !P0 ;  /* 0x000000090000780c */ /* 0x000fc60004701670 */
[-C--:B------:R-:W-:Y:S02]  /*11130*/  @!P3 IMAD R7, R146, R17.reuse, RZ ;  /* 0x000000119207b224 */ /* 0x080fe400078e02ff */
[-C--:B------:R-:W-:Y:S02]  /*11140*/  @!P1 IMAD R147, R147, R17.reuse, RZ ;  /* 0x0000001193939224 */ /* 0x080fe400078e02ff */
[-C--:B------:R-:W-:Y:S02]  /*11150*/  @!P5 IMAD R149, R149, R17.reuse, RZ ;  /* 0x000000119595d224 */ /* 0x080fe400078e02ff */
[-C--:B0-----:R-:W-:Y:S02]  /*11160*/  @!P4 IMAD R9, R148, R17.reuse, RZ ;  /* 0x000000119409c224 */ /* 0x081fe400078e02ff */
[-C--:B------:R-:W-:Y:S02]  /*11170*/  @!P2 IMAD R11, R150, R17.reuse, RZ ;  /* 0x00000011960ba224 */ /* 0x080fe400078e02ff */
[----:B------:R-:W-:Y:S01]  /*11180*/  @!P0 IMAD R151, R151, R17, RZ ;  /* 0x0000001197978224 */ /* 0x000fe200078e02ff */
[----:B------:R2:W-:Y:S04]  /*11190*/  @!P3 STG.E.U8 desc[UR52][R4.64+0x1f0], R7 ;  /* 0x0001f0070400b986 */ /* 0x0005e8000c101134 */
[----:B------:R2:W-:Y:S04]  /*111a0*/  @!P1 STG.E.U8 desc[UR52][R4.64+0x1f1], R147 ;  /* 0x0001f19304009986 */ /* 0x0005e8000c101134 */
[----:B------:R2:W-:Y:S04]  /*111b0*/  @!P5 STG.E.U8 desc[UR52][R2.64+0x1f9], R149 ;  /* 0x0001f9950200d986 */ /* 0x0005e8000c101134 */
[----:B------:R2:W-:Y:S04]  /*111c0*/  @!P4 STG.E.U8 desc[UR52][R2.64+0x1f8], R9 ;  /* 0x0001f8090200c986 */ /* 0x0005e8000c101134 */
[----:B------:R2:W-:Y:S04]  /*111d0*/  @!P2 STG.E.U8 desc[UR52][R4.64+0x1f8], R11 ;  /* 0x0001f80b0400a986 */ /* 0x0005e8000c101134 */
[----:B------:R2:W-:Y:S02]  /*111e0*/  @!P0 STG.E.U8 desc[UR52][R4.64+0x1f9], R151 ;  /* 0x0001f99704008986 */ /* 0x0005e4000c101134 */
.L_x_547:
[----:B------:R-:W-:Y:S05]  /*111f0*/  BSYNC B0 ;  /* 0x0000000000007941 */ /* 0x000fea0003800000 */
.L_x_33:
[----:B------:R-:W4:Y:S01]  /*11200*/  LDL.LU R26, [R1+0x200] ;  /* 0x00020000011a7983 */ /* 0x000f220000300800 */
[----:B0-2---:R-:W-:Y:S01]  /*11210*/  IMAD.U32 R3, RZ, RZ, UR48 ;  /* 0x00000030ff037e24 */ /* 0x005fe2000f8e00ff */
[----:B------:R-:W-:Y:S02]  /*11220*/  ULDC.64 UR4, c[0x0][0x650] ;  /* 0x0001940000047ab9 */ /* 0x000fe40000000a00 */
[----:B------:R-:W2:Y:S01]  /*11230*/  LDL.LU R23, [R1+0x204] ;  /* 0x0002040001177983 */ /* 0x000ea20000300800 */
[----:B------:R-:W-:Y:S01]  /*11240*/  IMAD.U32 R0, RZ, RZ, UR50 ;  /* 0x00000032ff007e24 */ /* 0x000fe2000f8e00ff */
[----:B------:R0:W-:Y:S01]  /*11250*/  SYNCS.ARRIVE.TRANS64.A1T0 RZ, [R3+UR43], RZ ;  /* 0x000000ff03ff79a7 */ /* 0x0001e2000810002b */
[----:B------:R-:W-:Y:S02]  /*11260*/  IMAD.U32 R2, RZ, RZ, UR50 ;  /* 0x00000032ff027e24 */ /* 0x000fe4000f8e00ff */
[----:B------:R-:W-:Y:S02]  /*11270*/  IMAD.MOV.U32 R19, RZ, RZ, -0x1 ;  /* 0xffffffffff137424 */ /* 0x000fe400078e00ff */
[----:B0-----:R-:W-:Y:S01]  /*11280*/  IMAD.U32 R3, RZ, RZ, UR39 ;  /* 0x00000027ff037e24 */ /* 0x001fe2000f8e00ff */
[----:B--2---:R-:W-:-:S02]  /*11290*/  LEA R23, P0, R0, R23, 0x1 ;  /* 0x0000001700177211 */ /* 0x004fc400078008ff */
[----:B------:R-:W-:Y:S02]  /*112a0*/  PRMT R0, RZ, 0x7610, R0 ;  /* 0x00007610ff007816 */ /* 0x000fe40000000000 */
[----:B----4-:R-:W-:Y:S01]  /*112b0*/  LEA.HI.X R26, R2, R26, R3, 0x1, P0 ;  /* 0x0000001a021a7211 */ /* 0x010fe200000f0c03 */
[----:B------:R-:W-:Y:S01]  /*112c0*/  IMAD.MOV.U32 R3, RZ, RZ, -0x1 ;  /* 0xffffffffff037424 */ /* 0x000fe200078e00ff */
[----:B------:R0:W-:Y:S01]  /*112d0*/  STL [R1+0x204], R23 ;  /* 0x0002041701007387 */ /* 0x0001e20000100800 */
[----:B------:R-:W-:Y:S01]  /*112e0*/  IMAD.MOV.U32 R2, RZ, RZ, -0x1 ;  /* 0xffffffffff027424 */ /* 0x000fe200078e00ff */
[----:B------:R-:W-:Y:S02]  /*112f0*/  ISETP.GE.U32.AND P0, PT, R23, UR4, PT ;  /* 0x0000000417007c0c */ /* 0x000fe4000bf06070 */
[----:B------:R0:W-:Y:S02]  /*11300*/  STL [R1+0x200], R26 ;  /* 0x0002001a01007387 */ /* 0x0001e40000100800 */
[----:B------:R-:W-:-:S02]  /*11310*/  ISETP.GE.U32.AND.EX P0, PT, R26, UR5, PT, P0 ;  /* 0x000000051a007c0c */ /* 0x000fc4000bf06100 */
[----:B------:R0:W-:Y:S04]  /*11320*/  STL [R1+0x208], R3 ;  /* 0x0002080301007387 */ /* 0x0001e80000100800 */
[----:B------:R0:W-:Y:S07]  /*11330*/  STL [R1+0x20c], R2 ;  /* 0x00020c0201007387 */ /* 0x0001ee0000100800 */
[----:B------:R-:W-:Y:S05]  /*11340*/  @P0 BRA `(.L_x_548) ;  /* 0x0000000400780947 */ /* 0x000fea0003800000 */
[----:B------:R-:W2:Y:S01]  /*11350*/  S2R R14, SR_CTAID.X ;  /* 0x00000000000e7919 */ /* 0x000ea20000002500 */
[----:B------:R-:W4:Y:S01]  /*11360*/  LDC.64 R8, c[0x0][0x628] ;  /* 0x00018a00ff087b82 */ /* 0x000f220000000a00 */
[----:B------:R-:W-:Y:S01]  /*11370*/  ULDC UR4, c[0x0][0x150] ;  /* 0x0000540000047ab9 */ /* 0x000fe20000000800 */
[----:B------:R-:W-:Y:S01]  /*11380*/  IMAD.MOV.U32 R6, RZ, RZ, R23 ;  /* 0x000000ffff067224 */ /* 0x000fe200078e0017 */
[----:B------:R-:W0:Y:S01]  /*11390*/  S2R R20, SR_CTAID.Y ;  /* 0x0000000000147919 */ /* 0x000e220000002600 */
[----:B------:R-:W-:-:S04]  /*113a0*/  IMAD.MOV.U32 R7, RZ, RZ, R26 ;  /* 0x000000ffff077224 */ /* 0x000fc800078e001a */
[----:B------:R-:W0:Y:S08]  /*113b0*/  LDC R21, c[0x0][0x144] ;  /* 0x00005100ff157b82 */ /* 0x000e300000000800 */
[----:B------:R-:W0:Y:S08]  /*113c0*/  LDC R10, c[0x0][0x630] ;  /* 0x00018c00ff0a7b82 */ /* 0x000e300000000800 */
[----:B------:R-:W0:Y:S01]  /*113d0*/  LDC.64 R12, c[0x0][0x620] ;  /* 0x00018800ff0c7b82 */ /* 0x000e220000000a00 */
[----:B----4-:R-:W-:-:S04]  /*113e0*/  ISETP.NE.U32.AND P0, PT, R8, RZ, PT ;  /* 0x000000ff0800720c */ /* 0x010fc80003f05070 */
[----:B------:R-:W-:Y:S02]  /*113f0*/  ISETP.NE.AND.EX P0, PT, R9, RZ, PT, P0 ;  /* 0x000000ff0900720c */ /* 0x000fe40003f05300 */
[----:B--2---:R-:W-:-:S05]  /*11400*/  I2FP.F32.U32 R0, R14 ;  /* 0x0000000e00007245 */ /* 0x004fca0000201000 */
[----:B------:R-:W-:-:S04]  /*11410*/  FMUL R0, R0, UR4 ;  /* 0x0000000400007c20 */ /* 0x000fc80008400000 */
[----:B------:R2:W4:Y:S02]  /*11420*/  F2I.U32.TRUNC.NTZ R15, R0 ;  /* 0x00000000000f7305 */ /* 0x000524000020f000 */
[----:B------:R-:W-:Y:S05]  /*11430*/  @!P0 BRA `(.L_x_549) ;  /* 0x0000000000288947 */ /* 0x000fea0003800000 */
[----:B--2---:R-:W2:Y:S02]  /*11440*/  LDC R0, c[0x0][0x634] ;  /* 0x00018d00ff007b82 */ /* 0x004ea40000000800 */
[----:B--2---:R-:W-:-:S05]  /*11450*/  IADD3 R7, P0, R23, R0, RZ ;  /* 0x0000000017077210 */ /* 0x004fca0007f1e0ff */
[----:B------:R-:W-:-:S04]  /*11460*/  IMAD.X R11, RZ, RZ, R26, P0 ;  /* 0x000000ffff0b7224 */ /* 0x000fc800000e061a */
[----:B0-----:R-:W-:-:S04]  /*11470*/  IMAD.WIDE.U32 R2, R11, R8, RZ ;  /* 0x000000080b027225 */ /* 0x001fc800078e00ff */
[----:B-1-3--:R-:W-:-:S04]  /*11480*/  IMAD.WIDE.U32 R4, P0, R7, R9, R2 ;  /* 0x0000000907047225 */ /* 0x00afc80007800002 */
[----:B------:R-:W-:-:S04]  /*11490*/  IMAD.WIDE.U32 R2, R7, R8, RZ ;  /* 0x0000000807027225 */ /* 0x000fc800078e00ff */
[----:B------:R-:W-:Y:S01]  /*114a0*/  IMAD.X R7, RZ, RZ, RZ, P0 ;  /* 0x000000ffff077224 */ /* 0x000fe200000e06ff */
[----:B------:R-:W-:Y:S01]  /*114b0*/  IADD3 RZ, P0, R3, R4, RZ ;  /* 0x0000000403ff7210 */ /* 0x000fe20007f1e0ff */
[----:B------:R-:W-:-:S04]  /*114c0*/  IMAD.MOV.U32 R6, RZ, RZ, R5 ;  /* 0x000000ffff067224 */ /* 0x000fc800078e0005 */
[----:B------:R-:W-:-:S08]  /*114d0*/  IMAD.WIDE.U32.X R6, R11, R9, R6, P0 ;  /* 0x000000090b067225 */ /* 0x000fd000000e0406 */
.L_x_549:
[-CC-:B0-----:R-:W-:Y:S01]  /*114e0*/  SHF.R.U64 R19, R6, R10.reuse, R7.reuse ;  /* 0x0000000a06137219 */ /* 0x181fe20000001207 */
[----:B------:R-:W0:Y:S01]  /*114f0*/  LDC.64 R24, c[0x0][0x640] ;  /* 0x00019000ff187b82 */ /* 0x000e220000000a00 */
[----:B--2---:R-:W-:Y:S01]  /*11500*/  SHF.R.U32.HI R0, RZ, R10, R7 ;  /* 0x0000000aff007219 */ /* 0x004fe20000011607 */
[----:B------:R-:W-:Y:S01]  /*11510*/  IMAD.MOV.U32 R2, RZ, RZ, R23 ;  /* 0x000000ffff027224 */ /* 0x000fe200078e0017 */
[----:B-1-3--:R-:W-:Y:S01]  /*11520*/  IADD3 R5, P0, RZ, -R19, RZ ;  /* 0x80000013ff057210 */ /* 0x00afe20007f1e0ff */
[----:B----4-:R-:W-:Y:S01]  /*11530*/  IMAD.MOV R15, RZ, RZ, -R15 ;  /* 0x000000ffff0f7224 */ /* 0x010fe200078e0a0f */
[----:B------:R-:W-:Y:S01]  /*11540*/  ULDC UR4, c[0x0][0x154] ;  /* 0x0000550000047ab9 */ /* 0x000fe20000000800 */
[----:B------:R-:W-:Y:S02]  /*11550*/  IMAD.MOV.U32 R7, RZ, RZ, 0x1 ;  /* 0x00000001ff077424 */ /* 0x000fe400078e00ff */
[----:B------:R-:W1:Y:S01]  /*11560*/  LDC R4, c[0x0][0x618] ;  /* 0x00018600ff047b82 */ /* 0x000e620000000800 */
[----:B------:R-:W-:-:S02]  /*11570*/  IMAD.X R3, RZ, RZ, ~R0, P0 ;  /* 0x000000ffff037224 */ /* 0x000fc400000e0e00 */
[----:B------:R-:W-:Y:S02]  /*11580*/  IMAD R15, R21, R15, R14 ;  /* 0x0000000f150f7224 */ /* 0x000fe400078e020e */
[-C--:B------:R-:W-:Y:S02]  /*11590*/  IMAD R0, R3, R12.reuse, RZ ;  /* 0x0000000c03007224 */ /* 0x080fe400078e02ff */
[----:B------:R-:W-:Y:S01]  /*115a0*/  IMAD.MOV.U32 R3, RZ, RZ, R26 ;  /* 0x000000ffff037224 */ /* 0x000fe200078e001a */
[----:B------:R-:W2:Y:S01]  /*115b0*/  LDC R6, c[0x0][0x608] ;  /* 0x00018200ff067b82 */ /* 0x000ea20000000800 */
[----:B------:R-:W-:-:S04]  /*115c0*/  IMAD.WIDE.U32 R2, R5, R12, R2 ;  /* 0x0000000c05027225 */ /* 0x000fc800078e0002 */
[----:B------:R-:W-:-:S03]  /*115d0*/  IMAD R5, R5, R13, R0 ;  /* 0x0000000d05057224 */ /* 0x000fc600078e0200 */
[----:B------:R-:W3:Y:S01]  /*115e0*/  LDC R22, c[0x0][0x658] ;  /* 0x00019600ff167b82 */ /* 0x000ee20000000800 */
[----:B------:R-:W-:Y:S01]  /*115f0*/  I2FP.F32.U32 R0, R20 ;  /* 0x0000001400007245 */ /* 0x000fe20000201000 */
[----:B------:R-:W-:Y:S01]  /*11600*/  IMAD.IADD R3, R3, 0x1, R5 ;  /* 0x0000000103037824 */ /* 0x000fe200078e0205 */
[----:B0-----:R-:W-:Y:S01]  /*11610*/  ISETP.NE.U32.AND P0, PT, R24, RZ, PT ;  /* 0x000000ff1800720c */ /* 0x001fe20003f05070 */
[----:B------:R-:W-:Y:S02]  /*11620*/  IMAD.MOV.U32 R5, RZ, RZ, -0x1 ;  /* 0xffffffffff057424 */ /* 0x000fe400078e00ff */
[----:B------:R-:W-:Y:S02]  /*11630*/  FMUL R0, R0, UR4 ;  /* 0x0000000400007c20 */ /* 0x000fe40008400000 */
[----:B------:R-:W0:Y:S01]  /*11640*/  LDC R13, c[0x0][0x148] ;  /* 0x00005200ff0d7b82 */ /* 0x000e220000000800 */
[----:B-1----:R-:W-:Y:S01]  /*11650*/  SHF.R.U64 R10, R2, R4, R3 ;  /* 0x00000004020a7219 */ /* 0x002fe20000001203 */
[----:B------:R1:W4:Y:S01]  /*11660*/  F2I.U32.TRUNC.NTZ R11, R0 ;  /* 0x00000000000b7305 */ /* 0x000322000020f000 */
[----:B------:R-:W-:-:S02]  /*11670*/  ISETP.NE.AND.EX P0, PT, R25, RZ, PT, P0 ;  /* 0x000000ff1900720c */ /* 0x000fc40003f05300 */
[----:B------:R-:W-:-:S03]  /*11680*/  SHF.R.U32.HI R3, RZ, R4, R3 ;  /* 0x00000004ff037219 */ /* 0x000fc60000011603 */
[----:B------:R-:W0:Y:S01]  /*11690*/  LDC R14, c[0x0][0x600] ;  /* 0x00018000ff0e7b82 */ /* 0x000e220000000800 */
[-CC-:B--2---:R-:W-:Y:S02]  /*116a0*/  SHF.R.U64 R8, R10, R6.reuse, R3.reuse ;  /* 0x000000060a087219 */ /* 0x184fe40000001203 */
[----:B------:R-:W-:-:S05]  /*116b0*/  SHF.R.U32.HI R3, RZ, R6, R3 ;  /* 0x00000006ff037219 */ /* 0x000fca0000011603 */
[----:B------:R-:W2:Y:S01]  /*116c0*/  LDC R23, c[0x0][0x648] ;  /* 0x00019200ff177b82 */ /* 0x000ea20000000800 */
[-CC-:B---3--:R-:W-:Y:S02]  /*116d0*/  SHF.R.U64 R12, R8, R22.reuse, R3.reuse ;  /* 0x00000016080c7219 */ /* 0x188fe40000001203 */
[-C--:B------:R-:W-:Y:S02]  /*116e0*/  SHF.L.U32 R5, R5, R22.reuse, RZ ;  /* 0x0000001605057219 */ /* 0x080fe400000006ff */
[-C--:B------:R-:W-:Y:S01]  /*116f0*/  SHF.R.U32.HI R3, RZ, R22.reuse, R3 ;  /* 0x00000016ff037219 */ /* 0x080fe20000011603 */
[----:B------:R-:W-:Y:S01]  /*11700*/  IMAD.MOV.U32 R2, RZ, RZ, R12 ;  /* 0x000000ffff027224 */ /* 0x000fe200078e000c */
[----:B------:R-:W-:Y:S01]  /*11710*/  SHF.L.U32 R22, R7, R22, RZ ;  /* 0x0000001607167219 */ /* 0x000fe200000006ff */
[----:B------:R-:W3:Y:S01]  /*11720*/  LDC R26, c[0x0][0x638] ;  /* 0x00018e00ff1a7b82 */ /* 0x000ee20000000800 */
[----:B------:R-:W-:-:S07]  /*11730*/  LOP3.LUT R21, RZ, R5, RZ, 0x33, !PT ;  /* 0x00000005ff157212 */ /* 0x000fce00078e33ff */
[----:B------:R-:W0:Y:S01]  /*11740*/  LDC R27, c[0x0][0x610] ;  /* 0x00018400ff1b7b82 */ /* 0x000e220000000800 */
[----:B-1--4-:R-:W-:Y:S05]  /*11750*/  @!P0 BRA `(.L_x_550) ;  /* 0x0000000000288947 */ /* 0x012fea0003800000 */
[----:B------:R-:W1:Y:S02]  /*11760*/  LDC R7, c[0x0][0x64c] ;  /* 0x00019300ff077b82 */ /* 0x000e640000000800 */
[----:B-1----:R-:W-:-:S05]  /*11770*/  IADD3 R7, P0, R12, R7, RZ ;  /* 0x000000070c077210 */ /* 0x002fca0007f1e0ff */
        /* <DEDUP_REMOVED lines=8> */
.L_x_550:
[----:B------:R-:W1:Y:S01]  /*11800*/  LDC R4, c[0x0][0x65c] ;  /* 0x00019700ff047b82 */ /* 0x000e620000000800 */
[----:B--2---:R-:W-:Y:S01]  /*11810*/  SHF.R.U64 R0, R2, R23, R3 ;  /* 0x0000001702007219 */ /* 0x004fe20000001203 */
[----:B0-----:R-:W-:Y:S01]  /*11820*/  VIADD R7, R14, 0xffffffff ;  /* 0xffffffff0e077836 */ /* 0x001fe20000000000 */
[----:B------:R-:W-:Y:S01]  /*11830*/  LOP3.LUT R5, R8, R21, RZ, 0xc0, !PT ;  /* 0x0000001508057212 */ /* 0x000fe200078ec0ff */
[----:B------:R-:W-:Y:S02]  /*11840*/  IMAD.MOV R11, RZ, RZ, -R11 ;  /* 0x000000ffff0b7224 */ /* 0x000fe400078e0a0b */
[----:B------:R-:W-:Y:S02]  /*11850*/  IMAD.MOV R3, RZ, RZ, -R0 ;  /* 0x000000ffff037224 */ /* 0x000fe400078e0a00 */
[----:B------:R-:W-:Y:S01]  /*11860*/  IMAD R2, R22, R0, R5 ;  /* 0x0000000016027224 */ /* 0x000fe200078e0205 */
[----:B------:R-:W-:Y:S01]  /*11870*/  LOP3.LUT R5, R10, R7, RZ, 0xc0, !PT ;  /* 0x000000070a057212 */ /* 0x000fe200078ec0ff */
[----:B---3--:R-:W-:-:S04]  /*11880*/  IMAD R0, R3, R26, R12 ;  /* 0x0000001a03007224 */ /* 0x008fc800078e020c */
[----:B------:R-:W-:Y:S01]  /*11890*/  IMAD R3, R0, R14, R5 ;  /* 0x0000000e00037224 */ /* 0x000fe200078e0205 */
[----:B-1----:R-:W-:Y:S01]  /*118a0*/  ISETP.NE.AND P0, PT, R4, 0x1, PT ;  /* 0x000000010400780c */ /* 0x002fe20003f05270 */
[----:B------:R-:W-:-:S05]  /*118b0*/  IMAD.MOV.U32 R4, RZ, RZ, 0x1 ;  /* 0x00000001ff047424 */ /* 0x000fca00078e00ff */
[----:B------:R-:W-:-:S07]  /*118c0*/  PRMT R0, R4, 0x7610, R0 ;  /* 0x0000761004007816 */ /* 0x000fce0000000000 */
[----:B------:R-:W-:-:S04]  /*118d0*/  @P0 IMAD R15, R13, R11, R20 ;  /* 0x0000000b0d0f0224 */ /* 0x000fc800078e0214 */
[----:B------:R-:W-:-:S05]  /*118e0*/  IMAD R2, R2, R27, R15 ;  /* 0x0000001b02027224 */ /* 0x000fca00078e020f */
[----:B------:R-:W-:Y:S02]  /*118f0*/  SEL R4, R3, R2, !P0 ;  /* 0x0000000203047207 */ /* 0x000fe40004000000 */
[----:B------:R-:W-:-:S03]  /*11900*/  SEL R2, R2, R3, !P0 ;  /* 0x0000000302027207 */ /* 0x000fc60004000000 */
[----:B------:R2:W-:Y:S04]  /*11910*/  STL [R1+0x20c], R4 ;  /* 0x00020c0401007387 */ /* 0x0005e80000100800 */
[----:B------:R2:W-:Y:S02]  /*11920*/  STL [R1+0x208], R2 ;  /* 0x0002080201007387 */ /* 0x0005e40000100800 */
.L_x_548:
[----:B------:R-:W-:Y:S01]  /*11930*/  LOP3.LUT P0, RZ, R0, 0xff, RZ, 0xc0, !PT ;  /* 0x000000ff00ff7812 */ /* 0x000fe2000780c0ff */
[----:B------:R-:W-:-:S12]  /*11940*/  ULOP3.LUT UR46, UR46, 0x1, URZ, 0x3c, !UPT ;  /* 0x000000012e2e7892 */ /* 0x000fd8000f8e3c3f */
[----:B------:R-:W-:Y:S05]  /*11950*/  @P0 BRA `(.L_x_551) ;  /* 0xfffffefc00300947 */ /* 0x000fea000383ffff */
[----:B------:R-:W-:Y:S05]  /*11960*/  EXIT ;  /* 0x000000000000794d */ /* 0x000fea0003800000 */
.L_x_14:
[----:B------:R-:W-:-:S08]  /*11970*/  ISETP.NE.AND P0, PT, RZ, UR4, PT ;  /* 0x00000004ff007c0c */ /* 0x000fd0000bf05270 */
[----:B012--5:R-:W0:-:S00]  /*11980*/  USETMAXREG.DEALLOC.CTAPOOL 0x18 ;  /* 0x00000018000079c8 */ /* 0x027e0000080e0500 */
[----:B------:R-:W-:Y:S05]  /*11990*/  @P0 EXIT ;  /* 0x000000000000094d */ /* 0x000fea0003800000 */
[----:B0-----:R-:W-:Y:S01]  /*119a0*/  LOP3.LUT P0, RZ, R0, 0xff, RZ, 0xc0, !PT ;  /* 0x000000ff00ff7812 */ /* 0x001fe2000780c0ff */
[----:B------:R-:W-:Y:S02]  /*119b0*/  IMAD.MOV.U32 R0, RZ, RZ, 0x1 ;  /* 0x00000001ff007424 */ /* 0x000fe400078e00ff */
[----:B------:R-:W-:-:S10]  /*119c0*/  IMAD.MOV.U32 R6, RZ, RZ, RZ ;  /* 0x000000ffff067224 */ /* 0x000fd400078e00ff */
[----:B------:R-:W-:Y:S05]  /*119d0*/  @!P0 BRA `(.L_x_552) ;  /* 0x0000000c00408947 */ /* 0x000fea0003800000 */
[----:B------:R-:W-:Y:S01]  /*119e0*/  LOP3.LUT P0, RZ, R2, 0x1f, RZ, 0xc0, !PT ;  /* 0x0000001f02ff7812 */ /* 0x000fe2000780c0ff */
[----:B------:R-:W-:Y:S01]  /*119f0*/  ULDC UR5, c[0x0][0x658] ;  /* 0x0001960000057ab9 */ /* 0x000fe20000000800 */
[----:B------:R-:W-:Y:S01]  /*11a00*/  UMOV UR6, 0xffffffff ;  /* 0xffffffff00067882 */ /* 0x000fe20000000000 */
[----:B------:R-:W-:Y:S01]  /*11a10*/  BSSY B0, `(.L_x_552) ;  /* 0x00000cc000007945 */ /* 0x000fe20003800000 */
[----:B------:R-:W-:Y:S01]  /*11a20*/  USHF.L.U32 UR6, UR6, UR5, URZ ;  /* 0x0000000506067299 */ /* 0x000fe2000800063f */
[C---:B------:R-:W-:Y:S01]  /*11a30*/  ISETP.NE.AND P2, PT, R3.reuse, RZ, PT ;  /* 0x000000ff0300720c */ /* 0x040fe20003f45270 */
[----:B------:R-:W-:Y:S01]  /*11a40*/  IMAD.MOV.U32 R8, RZ, RZ, 0x1 ;  /* 0x00000001ff087424 */ /* 0x000fe200078e00ff */
[----:B------:R-:W-:Y:S01]  /*11a50*/  ISETP.NE.OR P0, PT, R3, RZ, !P0 ;  /* 0x000000ff0300720c */ /* 0x000fe20004705670 */
[----:B------:R-:W-:Y:S01]  /*11a60*/  IMAD.MOV.U32 R0, RZ, RZ, 0x1 ;  /* 0x00000001ff007424 */ /* 0x000fe200078e00ff */
[----:B------:R-:W-:Y:S01]  /*11a70*/  ULDC UR4, c[0x0][0x600] ;  /* 0x0001800000047ab9 */ /* 0x000fe20000000800 */
[----:B------:R-:W-:Y:S01]  /*11a80*/  IMAD.MOV.U32 R6, RZ, RZ, RZ ;  /* 0x000000ffff067224 */ /* 0x000fe200078e00ff */
[----:B------:R-:W-:Y:S01]  /*11a90*/  UMOV UR7, 0x1 ;  /* 0x0000000100077882 */ /* 0x000fe20000000000 */
[----:B------:R-:W-:-:S02]  /*11aa0*/  UIADD3 UR19, UR38, 0x1, URZ ;  /* 0x0000000126137890 */ /* 0x000fc4000fffe03f */
[----:B------:R-:W-:Y:S02]  /*11ab0*/  ULOP3.LUT UR22, UR37, 0x2, URZ, 0xfc, !UPT ;  /* 0x0000000225167892 */ /* 0x000fe4000f8efc3f */
[----:B------:R-:W-:Y:S02]  /*11ac0*/  UIADD3 UR15, UR4, -0x1, URZ ;  /* 0xffffffff040f7890 */ /* 0x000fe4000fffe03f */
[----:B------:R-:W-:Y:S02]  /*11ad0*/  USHF.L.U32 UR17, UR7, UR5, URZ ;  /* 0x0000000507117299 */ /* 0x000fe4000800063f */
[----:B------:R-:W-:Y:S01]  /*11ae0*/  ULOP3.LUT UR16, URZ, UR6, URZ, 0x33, !UPT ;  /* 0x000000063f107292 */ /* 0x000fe2000f8e333f */
[----:B------:R-:W-:-:S11]  /*11af0*/  ULDC.64 UR20, c[0x0][0x198] ;  /* 0x0000660000147ab9 */ /* 0x000fd60000000a00 */
.L_x_564:
[----:B------:R-:W-:-:S03]  /*11b00*/  UMOV UR4, 0xffffffff ;  /* 0xffffffff00047882 */ /* 0x000fc60000000000 */
[----:B01----:R-:W-:Y:S05]  /*11b10*/  BRA.DIV UR4, `(.L_x_553) ;  /* 0x0000001604307947 */ /* 0x003fea000b800000 */
[----:B------:R-:W-:-:S13]  /*11b20*/  ELECT P6, URZ, PT ;  /* 0x00000000003f782f */ /* 0x000fda00038c0000 */
.L_x_585:
[----:B------:R-:W0:Y:S01]  /*11b30*/  LDC R2, c[0x0][0x28c] ;  /* 0x0000a300ff027b82 */ /* 0x000e220000000800 */
[----:B------:R-:W-:Y:S01]  /*11b40*/  BSSY B1, `(.L_x_554) ;  /* 0x000003a000017945 */ /* 0x000fe20003800000 */
[----:B0-----:R-:W-:-:S13]  /*11b50*/  ISETP.LT.OR P6, PT, R2, 0x1, !P6 ;  /* 0x000000010200780c */ /* 0x001fda00077c1670 */
[----:B------:R-:W-:Y:S05]  /*11b60*/  @P6 BRA `(.L_x_555) ;  /* 0x0000000000dc6947 */ /* 0x000fea0003800000 */
[----:B------:R-:W2:Y:S04]  /*11b70*/  LDL.LU R4, [R1+0x20c] ;  /* 0x00020c0001047983 */ /* 0x000ea80000300800 */
[----:B------:R-:W3:Y:S01]  /*11b80*/  LDL.LU R3, [R1+0x208] ;  /* 0x0002080001037983 */ /* 0x000ee20000300800 */
[----:B------:R-:W-:Y:S02]  /*11b90*/  IMAD.MOV.U32 R13, RZ, RZ, RZ ;  /* 0x000000ffff0d7224 */ /* 0x000fe400078e00ff */
[----:B------:R-:W-:Y:S02]  /*11ba0*/  IMAD.U32 R11, RZ, RZ, UR19 ;  /* 0x00000013ff0b7e24 */ /* 0x000fe4000f8e00ff */
[----:B------:R-:W-:Y:S02]  /*11bb0*/  IMAD.MOV.U32 R5, RZ, RZ, R6 ;  /* 0x000000ffff057224 */ /* 0x000fe400078e0006 */
[----:B--2---:R-:W-:-:S02]  /*11bc0*/  IMAD.SHL.U32 R2, R4, 0x200, RZ ;  /* 0x0000020004027824 */ /* 0x004fc400078e00ff */
[----:B------:R-:W-:Y:S02]  /*11bd0*/  IMAD.MOV.U32 R4, RZ, RZ, R0 ;  /* 0x000000ffff047224 */ /* 0x000fe400078e0000 */
[----:B---3--:R-:W-:-:S07]  /*11be0*/  IMAD.SHL.U32 R3, R3, 0x40, RZ ;  /* 0x0000004003037824 */ /* 0x008fce00078e00ff */
.L_x_559:
[----:B------:R-:W0:Y:S01]  /*11bf0*/  S2R R10, SR_CgaCtaId ;  /* 0x00000000000a7919 */ /* 0x000e220000008800 */
[----:B------:R-:W-:Y:S01]  /*11c00*/  MOV R7, 0x400 ;  /* 0x0000040000077802 */ /* 0x000fe20000000f00 */
[----:B------:R-:W1:Y:S03]  /*11c10*/  @!P2 LDC R9, c[0x0][0x500] ;  /* 0x00014000ff09ab82 */ /* 0x000e660000000800 */
[----:B0-----:R-:W-:Y:S02]  /*11c20*/  LEA R12, R10, R7, 0x18 ;  /* 0x000000070a0c7211 */ /* 0x001fe400078ec0ff */
[----:B------:R-:W-:-:S03]  /*11c30*/  SHF.L.U32 R7, R4, 0x1f, RZ ;  /* 0x0000001f04077819 */ /* 0x000fc600000006ff */
[----:B------:R-:W-:-:S04]  /*11c40*/  IMAD R10, R5, 0x8, R12 ;  /* 0x00000008050a7824 */ /* 0x000fc800078e020c */
[----:B------:R-:W0:Y:S02]  /*11c50*/  SYNCS.PHASECHK.TRANS64.TRYWAIT P1, [R10+URZ+0x60], R7 ;  /* 0x000060070a0075a7 */ /* 0x000e24000802017f */
[----:B01----:R-:W-:Y:S05]  /*11c60*/  @!P1 BRA `(.L_x_556) ;  /* 0x0000001000fc9947 */ /* 0x003fea0003800000 */
.L_x_586:
[----:B------:R-:W-:Y:S01]  /*11c70*/  UPRMT UR4, UR22, 0x9910, URZ ;  /* 0x0000991016047896 */ /* 0x000fe2000800003f */
[----:B------:R1:W-:Y:S03]  /*11c80*/  @!P2 SYNCS.ARRIVE.TRANS64 RZ, [R10+URZ], R9 ;  /* 0x000000090affa9a7 */ /* 0x0003e6000800003f */
[----:B------:R-:W-:-:S06]  /*11c90*/  UISETP.NE.AND UP0, UPT, UR4, 0x2, UPT ;  /* 0x000000020400788c */ /* 0x000fcc000bf05270 */
[----:B------:R-:W-:-:S13]  /*11ca0*/  PLOP3.LUT P1, PT, PT, PT, UP0, 0x80, 0x0 ;  /* 0x000000000000781c */ /* 0x000fda0003f2f008 */
[----:B-1----:R-:W-:Y:S05]  /*11cb0*/  @P1 BRA `(.L_x_557) ;  /* 0x0000000000041947 */ /* 0x002fea0003800000 */
[----:B------:R-:W-:Y:S01]  /*11cc0*/  BPT.TRAP 0x1 ;  /* 0x000000040000795c */ /* 0x000fe20000300000 */
.L_x_557:
[----:B------:R-:W-:Y:S05]  /*11cd0*/  @P0 BRA `(.L_x_558) ;  /* 0x0000000000040947 */ /* 0x000fea0003800000 */
[----:B------:R-:W-:Y:S01]  /*11ce0*/  BPT.TRAP 0x1 ;  /* 0x000000040000795c */ /* 0x000fe20000300000 */
.L_x_558:
[C-C-:B0-----:R-:W-:Y:S01]  /*11cf0*/  IMAD R7, R5.reuse, 0x800, R12.reuse ;  /* 0x0000080005077824 */ /* 0x141fe200078e020c */
[----:B------:R-:W-:Y:S01]  /*11d00*/  R2UR UR9, R10 ;  /* 0x000000000a0972ca */ /* 0x000fe200000e0000 */
[----:B------:R-:W-:Y:S01]  /*11d10*/  IMAD R12, R5, 0x4000, R12 ;  /* 0x00004000050c7824 */ /* 0x000fe200078e020c */
[----:B------:R-:W-:Y:S01]  /*11d20*/  UIADD3 UR4, UP0, UR20, 0xf0, URZ ;  /* 0x000000f014047890 */ /* 0x000fe2000ff1e03f */
[----:B------:R-:W-:Y:S01]  /*11d30*/  VIADD R11, R11, 0xffffffff ;  /* 0xffffffff0b0b7836 */ /* 0x000fe20000000000 */
[----:B------:R-:W-:Y:S01]  /*11d40*/  R2UR UR5, R7 ;  /* 0x00000000070572ca */ /* 0x000fe200000e0000 */
[----:B------:R-:W-:Y:S01]  /*11d50*/  UIADD3 UR24, UP1, UR20, 0x1f0, URZ ;  /* 0x000001f014187890 */ /* 0x000fe2000ff3e03f */
[----:B------:R-:W-:Y:S01]  /*11d60*/  R2UR UR8, R12 ;  /* 0x000000000c0872ca */ /* 0x000fe200000e0000 */
[----:B------:R-:W-:Y:S01]  /*11d70*/  VIADD R5, R5, 0x1 ;  /* 0x0000000105057836 */ /* 0x000fe20000000000 */
[----:B------:R-:W-:Y:S01]  /*11d80*/  R2UR UR11, R3 ;  /* 0x00000000030b72ca */ /* 0x000fe200000e0000 */
[----:B------:R-:W-:Y:S01]  /*11d90*/  UIADD3.X UR25, URZ, UR21, URZ, UP1, !UPT ;  /* 0x000000153f197290 */ /* 0x000fe20008ffe43f */
[----:B------:R-:W-:Y:S01]  /*11da0*/  R2UR UR10, R13 ;  /* 0x000000000d0a72ca */ /* 0x000fe200000e0000 */
[----:B------:R-:W-:Y:S01]  /*11db0*/  UMOV UR6, 0x0 ;  /* 0x0000000000067882 */ /* 0x000fe20000000000 */
[----:B------:R-:W-:Y:S01]  /*11dc0*/  R2UR UR12, R19 ;  /* 0x00000000130c72ca */ /* 0x000fe200000e0000 */
[----:B------:R-:W-:Y:S01]  /*11dd0*/  UMOV UR7, 0x10000000 ;  /* 0x1000000000077882 */ /* 0x000fe20000000000 */
[----:B------:R-:W-:Y:S01]  /*11de0*/  R2UR UR18, R2 ;  /* 0x00000000021272ca */ /* 0x000fe200000e0000 */
[----:B------:R-:W-:Y:S01]  /*11df0*/  VIADD R13, R13, 0x20 ;  /* 0x000000200d0d7836 */ /* 0x000fe20000000000 */
[----:B------:R-:W-:Y:S01]  /*11e00*/  ISETP.GT.AND P3, PT, R11, 0x1, PT ;  /* 0x000000010b00780c */ /* 0x000fe20003f64270 */
[----:B------:R-:W-:Y:S01]  /*11e10*/  UIADD3 UR13, UR5, 0x200, URZ ;  /* 0x00000200050d7890 */ /* 0x000fe2000fffe03f */
[----:B------:R-:W-:Y:S01]  /*11e20*/  ISETP.NE.AND P1, PT, R5, 0xc, PT ;  /* 0x0000000c0500780c */ /* 0x000fe20003f25270 */
[----:B------:R-:W-:-:S02]  /*11e30*/  UIADD3.X UR5, URZ, UR21, URZ, UP0, !UPT ;  /* 0x000000153f057290 */ /* 0x000fc400087fe43f */
[----:B------:R-:W-:Y:S01]  /*11e40*/  UIADD3 UR14, UR8, 0x6200, URZ ;  /* 0x00006200080e7890 */ /* 0x000fe2000fffe03f */
[----:B------:R-:W-:Y:S02]  /*11e50*/  SEL R7, RZ, 0x1, P1 ;  /* 0x00000001ff077807 */ /* 0x000fe40000800000 */
[----:B------:R-:W-:Y:S01]  /*11e60*/  UMOV UR8, UR13 ;  /* 0x0000000d00087c82 */ /* 0x000fe20008000000 */
[----:B------:R-:W-:Y:S02]  /*11e70*/  SEL R5, R5, RZ, P1 ;  /* 0x000000ff05057207 */ /* 0x000fe40000800000 */
[----:B------:R-:W-:Y:S01]  /*11e80*/  LOP3.LUT R4, R4, R7, RZ, 0x3c, !PT ;  /* 0x0000000704047212 */ /* 0x000fe200078e3cff */
[----:B------:R0:W-:Y:S02]  /*11e90*/  UTMALDG.3D [UR8], [UR4], desc[UR6] ;  /* 0x00000608040075b4 */ /* 0x0001e40008011000 */
[----:B0-----:R-:W-:Y:S01]  /*11ea0*/  UMOV UR8, UR14 ;  /* 0x0000000e00087c82 */ /* 0x001fe20008000000 */
[----:B------:R-:W-:-:S02]  /*11eb0*/  UMOV UR11, UR18 ;  /* 0x00000012000b7c82 */ /* 0x000fc40008000000 */
[----:B------:R0:W-:Y:S02]  /*11ec0*/  UTMALDG.3D [UR8], [UR24], desc[UR6] ;  /* 0x00000608180075b4 */ /* 0x0001e40008011000 */
[----:B0-----:R-:W-:Y:S05]  /*11ed0*/  @P3 BRA `(.L_x_559) ;  /* 0xfffffffc00443947 */ /* 0x001fea000383ffff */
.L_x_555:
[----:B------:R-:W-:Y:S05]  /*11ee0*/  BSYNC B1 ;  /* 0x0000000000017941 */ /* 0x000fea0003800000 */
.L_x_554:
[----:B------:R-:W2:Y:S01]  /*11ef0*/  LDL.LU R14, [R1+0x200] ;  /* 0x00020000010e7983 */ /* 0x000ea20000300800 */
[----:B------:R-:W-:Y:S01]  /*11f00*/  LOP3.LUT P1, RZ, R8, 0xff, RZ, 0xc0, !PT ;  /* 0x000000ff08ff7812 */ /* 0x000fe2000782c0ff */
[----:B------:R-:W-:Y:S01]  /*11f10*/  VIADD R6, R6, UR38 ;  /* 0x0000002606067c36 */ /* 0x000fe20008000000 */
[----:B------:R-:W-:Y:S01]  /*11f20*/  ULDC.64 UR4, c[0x0][0x650] ;  /* 0x0001940000047ab9 */ /* 0x000fe20000000a00 */
[----:B------:R-:W3:Y:S01]  /*11f30*/  LDL.LU R12, [R1+0x204] ;  /* 0x00020400010c7983 */ /* 0x000ee20000300800 */
[----:B------:R-:W-:Y:S01]  /*11f40*/  IMAD.MOV.U32 R4, RZ, RZ, -0x1 ;  /* 0xffffffffff047424 */ /* 0x000fe200078e00ff */
[----:B------:R-:W-:Y:S01]  /*11f50*/  UISETP.GE.U32.AND UP0, UPT, UR38, 0xc, UPT ;  /* 0x0000000c2600788c */ /* 0x000fe2000bf06070 */
[----:B------:R-:W-:Y:S01]  /*11f60*/  BSSY B1, `(.L_x_560) ;  /* 0x0000074000017945 */ /* 0x000fe20003800000 */
[----:B------:R-:W-:Y:S01]  /*11f70*/  IMAD.MOV.U32 R19, RZ, RZ, -0x1 ;  /* 0xffffffffff137424 */ /* 0x000fe200078e00ff */
[----:B------:R-:W-:-:S03]  /*11f80*/  PRMT R8, RZ, 0x7610, R8 ;  /* 0x00007610ff087816 */ /* 0x000fc60000000008 */
[----:B------:R-:W-:Y:S02]  /*11f90*/  PLOP3.LUT P3, PT, PT, PT, UP0, 0x80, 0x0 ;  /* 0x000000000000781c */ /* 0x000fe40003f6f008 */
[----:B------:R-:W0:Y:S01]  /*11fa0*/  @P1 S2R R3, SR_CgaCtaId ;  /* 0x0000000000031919 */ /* 0x000e220000008800 */
[----:B------:R-:W-:-:S04]  /*11fb0*/  @P1 MOV R2, 0x400 ;  /* 0x0000040000021802 */ /* 0x000fc80000000f00 */
[----:B0-----:R-:W-:-:S04]  /*11fc0*/  @P1 LEA R2, R3, R2, 0x18 ;  /* 0x0000000203021211 */ /* 0x001fc800078ec0ff */
[----:B------:R0:W-:Y:S01]  /*11fd0*/  @P1 SYNCS.ARRIVE.TRANS64.A1T0 RZ, [R2+URZ+0xf8], RZ ;  /* 0x0000f8ff02ff19a7 */ /* 0x0001e2000810003f */
[----:B------:R-:W-:Y:S01]  /*11fe0*/  ISETP.GT.U32.AND P1, PT, R6, 0xb, PT ;  /* 0x0000000b0600780c */ /* 0x000fe20003f24070 */
[----:B0-----:R-:W-:-:S05]  /*11ff0*/  IMAD.U32 R2, RZ, RZ, UR38 ;  /* 0x00000026ff027e24 */ /* 0x001fca000f8e00ff */
[----:B------:R-:W-:Y:S01]  /*12000*/  ISETP.LT.U32.AND P1, PT, R2, 0xc, P1 ;  /* 0x0000000c0200780c */ /* 0x000fe20000f21070 */
[----:B------:R-:W-:-:S05]  /*12010*/  IMAD.WIDE.U32 R2, R6, -0x55555555, RZ ;  /* 0xaaaaaaab06027825 */ /* 0x000fca00078e00ff */
[----:B------:R-:W-:Y:S02]  /*12020*/  SHF.R.U32.HI R5, RZ, 0x3, R3 ;  /* 0x00000003ff057819 */ /* 0x000fe40000011603 */
[----:B------:R-:W-:Y:S02]  /*12030*/  SEL R3, RZ, 0x1, !P1 ;  /* 0x00000001ff037807 */ /* 0x000fe40004800000 */
[----:B------:R-:W-:Y:S01]  /*12040*/  PRMT R2, RZ, 0x7610, R2 ;  /* 0x00007610ff027816 */ /* 0x000fe20000000002 */
[----:B------:R-:W-:Y:S01]  /*12050*/  IMAD R6, R5, -0xc, R6 ;  /* 0xfffffff405067824 */ /* 0x000fe200078e0206 */
[----:B------:R-:W-:Y:S01]  /*12060*/  LOP3.LUT R0, R0, R3, RZ, 0x3c, !PT ;  /* 0x0000000300007212 */ /* 0x000fe200078e3cff */
[----:B------:R-:W-:-:S03]  /*12070*/  IMAD.MOV.U32 R3, RZ, RZ, -0x1 ;  /* 0xffffffffff037424 */ /* 0x000fc600078e00ff */
[----:B------:R-:W-:Y:S02]  /*12080*/  @P3 LOP3.LUT R0, R0, 0x1, R5, 0x78, !PT ;  /* 0x0000000100003812 */ /* 0x000fe400078e7805 */
[----:B---3--:R-:W-:-:S04]  /*12090*/  IADD3 R12, P1, R12, UR50, RZ ;  /* 0x000000320c0c7c10 */ /* 0x008fc8000ff3e0ff */
[----:B--2---:R-:W-:Y:S01]  /*120a0*/  IADD3.X R14, R14, UR39, RZ, P1, !PT ;  /* 0x000000270e0e7c10 */ /* 0x004fe20008ffe4ff */
[----:B------:R0:W-:Y:S01]  /*120b0*/  STL [R1+0x204], R12 ;  /* 0x0002040c01007387 */ /* 0x0001e20000100800 */
[----:B------:R-:W-:-:S03]  /*120c0*/  ISETP.GE.U32.AND P1, PT, R12, UR4, PT ;  /* 0x000000040c007c0c */ /* 0x000fc6000bf26070 */
[----:B------:R0:W-:Y:S01]  /*120d0*/  STL [R1+0x200], R14 ;  /* 0x0002000e01007387 */ /* 0x0001e20000100800 */
[----:B------:R-:W-:-:S03]  /*120e0*/  ISETP.GE.U32.AND.EX P1, PT, R14, UR5, PT, P1 ;  /* 0x000000050e007c0c */ /* 0x000fc6000bf26110 */
[----:B------:R0:W-:Y:S04]  /*120f0*/  STL [R1+0x208], R4 ;  /* 0x0002080401007387 */ /* 0x0001e80000100800 */
[----:B------:R0:W-:Y:S06]  /*12100*/  STL [R1+0x20c], R3 ;  /* 0x00020c0301007387 */ /* 0x0001ec0000100800 */
[----:B------:R-:W-:Y:S05]  /*12110*/  @P1 BRA `(.L_x_561) ;  /* 0x0000000400601947 */ /* 0x000fea0003800000 */
[----:B------:R-:W1:Y:S01]  /*12120*/  S2R R7, SR_CTAID.X ;  /* 0x0000000000077919 */ /* 0x000e620000002500 */
[----:B------:R-:W2:Y:S01]  /*12130*/  LDC R15, c[0x0][0x65c] ;  /* 0x00019700ff0f7b82 */ /* 0x000ea20000000800 */
[----:B------:R-:W-:Y:S01]  /*12140*/  ULDC UR4, c[0x0][0x150] ;  /* 0x0000540000047ab9 */ /* 0x000fe20000000800 */
[----:B------:R-:W-:Y:S01]  /*12150*/  ULDC UR7, c[0x0][0x630] ;  /* 0x00018c0000077ab9 */ /* 0x000fe20000000800 */
[----:B------:R-:W3:Y:S05]  /*12160*/  S2R R5, SR_CTAID.Y ;  /* 0x0000000000057919 */ /* 0x000eea0000002600 */
[----:B0-----:R-:W0:Y:S08]  /*12170*/  LDC R4, c[0x0][0x144] ;  /* 0x00005100ff047b82 */ /* 0x001e300000000800 */
[----:B------:R-:W4:Y:S01]  /*12180*/  LDC R10, c[0x0][0x148] ;  /* 0x00005200ff0a7b82 */ /* 0x000f220000000800 */
[----:B--2---:R-:W-:-:S02]  /*12190*/  ISETP.NE.AND P4, PT, R15, 0x1, PT ;  /* 0x000000010f00780c */ /* 0x004fc40003f85270 */
[----:B-1----:R-:W-:Y:S02]  /*121a0*/  I2FP.F32.U32 R2, R7 ;  /* 0x0000000700027245 */ /* 0x002fe40000201000 */
[----:B---3--:R-:W-:-:S03]  /*121b0*/  I2FP.F32.U32 R3, R5 ;  /* 0x0000000500037245 */ /* 0x008fc60000201000 */
[----:B------:R-:W-:Y:S01]  /*121c0*/  FMUL R2, R2, UR4 ;  /* 0x0000000402027c20 */ /* 0x000fe20008400000 */
[----:B------:R-:W-:Y:S02]  /*121d0*/  ULDC UR4, c[0x0][0x154] ;  /* 0x0000550000047ab9 */ /* 0x000fe40000000800 */
[----:B------:R-:W-:Y:S01]  /*121e0*/  FMUL R9, R3, UR4 ;  /* 0x0000000403097c20 */ /* 0x000fe20008400000 */
[----:B------:R-:W-:Y:S02]  /*121f0*/  ULDC.64 UR4, c[0x0][0x628] ;  /* 0x00018a0000047ab9 */ /* 0x000fe40000000a00 */
[----:B------:R-:W1:Y:S01]  /*12200*/  F2I.U32.TRUNC.NTZ R2, R2 ;  /* 0x0000000200027305 */ /* 0x000e62000020f000 */
[----:B------:R-:W-:-:S04]  /*12210*/  ISETP.NE.U32.AND P1, PT, RZ, UR4, PT ;  /* 0x00000004ff007c0c */ /* 0x000fc8000bf25070 */
[----:B------:R-:W-:-:S03]  /*12220*/  ISETP.NE.AND.EX P1, PT, RZ, UR5, PT, P1 ;  /* 0x00000005ff007c0c */ /* 0x000fc6000bf25310 */
[----:B------:R-:W2:Y:S01]  /*12230*/  F2I.U32.TRUNC.NTZ R9, R9 ;  /* 0x0000000900097305 */ /* 0x000ea2000020f000 */
[----:B-1----:R-:W-:Y:S02]  /*12240*/  IMAD.MOV R3, RZ, RZ, -R2 ;  /* 0x000000ffff037224 */ /* 0x002fe400078e0a02 */
[----:B------:R-:W-:Y:S02]  /*12250*/  IMAD.MOV.U32 R2, RZ, RZ, R12 ;  /* 0x000000ffff027224 */ /* 0x000fe400078e000c */
[----:B0-----:R-:W-:Y:S02]  /*12260*/  IMAD R7, R4, R3, R7 ;  /* 0x0000000304077224 */ /* 0x001fe400078e0207 */
[----:B--2---:R-:W-:-:S04]  /*12270*/  IMAD.MOV R3, RZ, RZ, -R9 ;  /* 0x000000ffff037224 */ /* 0x004fc800078e0a09 */
[----:B----4-:R-:W-:Y:S02]  /*12280*/  @P4 IMAD R7, R10, R3, R5 ;  /* 0x000000030a074224 */ /* 0x010fe400078e0205 */
[----:B------:R-:W-:Y:S01]  /*12290*/  IMAD.MOV.U32 R3, RZ, RZ, R14 ;  /* 0x000000ffff037224 */ /* 0x000fe200078e000e */
[----:B------:R-:W-:Y:S06]  /*122a0*/  @!P1 BRA `(.L_x_562) ;  /* 0x0000000000289947 */ /* 0x000fec0003800000 */
[----:B------:R-:W-:Y:S02]  /*122b0*/  ULDC UR6, c[0x0][0x634] ;  /* 0x00018d0000067ab9 */ /* 0x000fe40000000800 */
[----:B------:R-:W-:-:S05]  /*122c0*/  IADD3 R3, P1, R12, UR6, RZ ;  /* 0x000000060c037c10 */ /* 0x000fca000ff3e0ff */
[----:B------:R-:W-:-:S04]  /*122d0*/  IMAD.X R9, RZ, RZ, R14, P1 ;  /* 0x000000ffff097224 */ /* 0x000fc800008e060e */
[----:B------:R-:W-:-:S04]  /*122e0*/  IMAD.WIDE.U32 R4, R9, UR4, RZ ;  /* 0x0000000409047c25 */ /* 0x000fc8000f8e00ff */
[----:B------:R-:W-:-:S04]  /*122f0*/  IMAD.WIDE.U32 R4, P1, R3, UR5, R4 ;  /* 0x0000000503047c25 */ /* 0x000fc8000f820004 */
[----:B------:R-:W-:-:S04]  /*12300*/  IMAD.WIDE.U32 R2, R3, UR4, RZ ;  /* 0x0000000403027c25 */ /* 0x000fc8000f8e00ff */
[----:B------:R-:W-:Y:S01]  /*12310*/  IMAD.MOV.U32 R2, RZ, RZ, R5 ;  /* 0x000000ffff027224 */ /* 0x000fe200078e0005 */
[----:B------:R-:W-:Y:S01]  /*12320*/  IADD3 RZ, P3, R3, R4, RZ ;  /* 0x0000000403ff7210 */ /* 0x000fe20007f7e0ff */
[----:B------:R-:W-:-:S04]  /*12330*/  IMAD.X R3, RZ, RZ, RZ, P1 ;  /* 0x000000ffff037224 */ /* 0x000fc800008e06ff */
[----:B------:R-:W-:-:S08]  /*12340*/  IMAD.WIDE.U32.X R2, R9, UR5, R2, P3 ;  /* 0x0000000509027c25 */ /* 0x000fd000098e0402 */
.L_x_562:
[--C-:B------:R-:W-:Y:S01]  /*12350*/  SHF.R.U64 R19, R2, UR7, R3.reuse ;  /* 0x0000000702137c19 */ /* 0x100fe20008001203 */
[----:B------:R-:W-:Y:S01]  /*12360*/  ULDC.64 UR4, c[0x0][0x620] ;  /* 0x0001880000047ab9 */ /* 0x000fe20000000a00 */
[----:B------:R-:W-:Y:S01]  /*12370*/  SHF.R.U32.HI R2, RZ, UR7, R3 ;  /* 0x00000007ff027c19 */ /* 0x000fe20008011603 */
[----:B------:R-:W-:Y:S01]  /*12380*/  IMAD.MOV.U32 R3, RZ, RZ, R14 ;  /* 0x000000ffff037224 */ /* 0x000fe200078e000e */
[----:B------:R-:W-:Y:S01]  /*12390*/  IADD3 R9, P1, RZ, -R19, RZ ;  /* 0x80000013ff097210 */ /* 0x000fe20007f3e0ff */
[----:B------:R-:W-:-:S04]  /*123a0*/  ULDC.64 UR6, c[0x0][0x640] ;  /* 0x0001900000067ab9 */ /* 0x000fc80000000a00 */
[----:B------:R-:W-:Y:S01]  /*123b0*/  IMAD.X R2, RZ, RZ, ~R2, P1 ;  /* 0x000000ffff027224 */ /* 0x000fe200008e0e02 */
[----:B------:R-:W-:-:S03]  /*123c0*/  ISETP.NE.U32.AND P1, PT, RZ, UR6, PT ;  /* 0x00000006ff007c0c */ /* 0x000fc6000bf25070 */
[----:B------:R-:W-:Y:S01]  /*123d0*/  IMAD R2, R2, UR4, RZ ;  /* 0x0000000402027c24 */ /* 0x000fe2000f8e02ff */
[----:B------:R-:W-:-:S03]  /*123e0*/  ISETP.NE.AND.EX P1, PT, RZ, UR7, PT, P1 ;  /* 0x00000007ff007c0c */ /* 0x000fc6000bf25310 */
[----:B------:R-:W-:Y:S02]  /*123f0*/  IMAD R5, R9, UR5, R2 ;  /* 0x0000000509057c24 */ /* 0x000fe4000f8e0202 */
[----:B------:R-:W-:-:S04]  /*12400*/  IMAD.MOV.U32 R2, RZ, RZ, R12 ;  /* 0x000000ffff027224 */ /* 0x000fc800078e000c */
[----:B------:R-:W-:Y:S01]  /*12410*/  IMAD.WIDE.U32 R2, R9, UR4, R2 ;  /* 0x0000000409027c25 */ /* 0x000fe2000f8e0002 */
[----:B------:R-:W-:-:S03]  /*12420*/  ULDC UR4, c[0x0][0x618] ;  /* 0x0001860000047ab9 */ /* 0x000fc60000000800 */
[----:B------:R-:W-:-:S05]  /*12430*/  IMAD.IADD R3, R3, 0x1, R5 ;  /* 0x0000000103037824 */ /* 0x000fca00078e0205 */
[--C-:B------:R-:W-:Y:S02]  /*12440*/  SHF.R.U64 R9, R2, UR4, R3.reuse ;  /* 0x0000000402097c19 */ /* 0x100fe40008001203 */
[----:B------:R-:W-:Y:S01]  /*12450*/  SHF.R.U32.HI R2, RZ, UR4, R3 ;  /* 0x00000004ff027c19 */ /* 0x000fe20008011603 */
[----:B------:R-:W-:-:S03]  /*12460*/  ULDC UR4, c[0x0][0x608] ;  /* 0x0001820000047ab9 */ /* 0x000fc60000000800 */
[--C-:B------:R-:W-:Y:S02]  /*12470*/  SHF.R.U64 R11, R9, UR4, R2.reuse ;  /* 0x00000004090b7c19 */ /* 0x100fe40008001202 */
[----:B------:R-:W-:Y:S01]  /*12480*/  SHF.R.U32.HI R2, RZ, UR4, R2 ;  /* 0x00000004ff027c19 */ /* 0x000fe20008011602 */
[----:B------:R-:W-:-:S03]  /*12490*/  ULDC UR4, c[0x0][0x658] ;  /* 0x0001960000047ab9 */ /* 0x000fc60000000800 */
[--C-:B------:R-:W-:Y:S02]  /*124a0*/  SHF.R.U64 R10, R11, UR4, R2.reuse ;  /* 0x000000040b0a7c19 */ /* 0x100fe40008001202 */
[----:B------:R-:W-:-:S03]  /*124b0*/  SHF.R.U32.HI R13, RZ, UR4, R2 ;  /* 0x00000004ff0d7c19 */ /* 0x000fc60008011602 */
[----:B------:R-:W-:Y:S02]  /*124c0*/  IMAD.MOV.U32 R2, RZ, RZ, R10 ;  /* 0x000000ffff027224 */ /* 0x000fe400078e000a */
        /* <DEDUP_REMOVED lines=12> */
.L_x_563:
[----:B------:R-:W-:Y:S01]  /*12590*/  ULDC UR4, c[0x0][0x648] ;  /* 0x0001920000047ab9 */ /* 0x000fe20000000800 */
[----:B------:R-:W-:Y:S02]  /*125a0*/  LOP3.LUT R11, R11, UR16, RZ, 0xc0, !PT ;  /* 0x000000100b0b7c12 */ /* 0x000fe4000f8ec0ff */
[----:B------:R-:W-:Y:S01]  /*125b0*/  SHF.R.U64 R2, R2, UR4, R3 ;  /* 0x0000000402027c19 */ /* 0x000fe20008001203 */
[----:B------:R-:W-:Y:S01]  /*125c0*/  ULDC UR4, c[0x0][0x638] ;  /* 0x00018e0000047ab9 */ /* 0x000fe20000000800 */
[----:B------:R-:W-:-:S03]  /*125d0*/  LOP3.LUT R9, R9, UR15, RZ, 0xc0, !PT ;  /* 0x0000000f09097c12 */ /* 0x000fc6000f8ec0ff */
[----:B------:R-:W-:Y:S02]  /*125e0*/  IMAD.MOV R3, RZ, RZ, -R2 ;  /* 0x000000ffff037224 */ /* 0x000fe400078e0a02 */
[----:B------:R-:W-:Y:S02]  /*125f0*/  IMAD R4, R2, UR17, R11 ;  /* 0x0000001102047c24 */ /* 0x000fe4000f8e020b */
[----:B------:R-:W-:Y:S01]  /*12600*/  IMAD R10, R3, UR4, R10 ;  /* 0x00000004030a7c24 */ /* 0x000fe2000f8e020a */
[----:B------:R-:W-:Y:S01]  /*12610*/  ULDC UR4, c[0x0][0x610] ;  /* 0x0001840000047ab9 */ /* 0x000fe20000000800 */
[----:B------:R-:W-:Y:S02]  /*12620*/  IMAD.MOV.U32 R2, RZ, RZ, 0x1 ;  /* 0x00000001ff027424 */ /* 0x000fe400078e00ff */
[----:B------:R-:W-:Y:S01]  /*12630*/  IMAD R7, R4, UR4, R7 ;  /* 0x0000000404077c24 */ /* 0x000fe2000f8e0207 */
[----:B------:R-:W-:Y:S02]  /*12640*/  ULDC UR4, c[0x0][0x600] ;  /* 0x0001800000047ab9 */ /* 0x000fe40000000800 */
[----:B------:R-:W-:-:S05]  /*12650*/  IMAD R10, R10, UR4, R9 ;  /* 0x000000040a0a7c24 */ /* 0x000fca000f8e0209 */
[----:B------:R-:W-:Y:S02]  /*12660*/  SEL R4, R10, R7, !P4 ;  /* 0x000000070a047207 */ /* 0x000fe40006000000 */
[----:B------:R-:W-:-:S03]  /*12670*/  SEL R3, R7, R10, !P4 ;  /* 0x0000000a07037207 */ /* 0x000fc60006000000 */
[----:B------:R1:W-:Y:S04]  /*12680*/  STL [R1+0x20c], R4 ;  /* 0x00020c0401007387 */ /* 0x0003e80000100800 */
[----:B------:R1:W-:Y:S02]  /*12690*/  STL [R1+0x208], R3 ;  /* 0x0002080301007387 */ /* 0x0003e40000100800 */
.L_x_561:
[----:B------:R-:W-:Y:S05]  /*126a0*/  BSYNC B1 ;  /* 0x0000000000017941 */ /* 0x000fea0003800000 */
.L_x_560:
[----:B------:R-:W-:-:S13]  /*126b0*/  LOP3.LUT P1, RZ, R2, 0xff, RZ, 0xc0, !PT ;  /* 0x000000ff02ff7812 */ /* 0x000fda000782c0ff */
[----:B------:R-:W-:Y:S05]  /*126c0*/  @P1 BRA `(.L_x_564) ;  /* 0xfffffff4000c1947 */ /* 0x000fea000383ffff */
[----:B------:R-:W-:Y:S05]  /*126d0*/  BSYNC B0 ;  /* 0x0000000000007941 */ /* 0x000fea0003800000 */
.L_x_552:
[----:B------:R-:W-:-:S03]  /*126e0*/  UMOV UR4, 0xffffffff ;  /* 0xffffffff00047882 */ /* 0x000fc60000000000 */
[----:B------:R-:W-:Y:S05]  /*126f0*/  BRA.DIV UR4, `(.L_x_565) ;  /* 0x0000000a046c7947 */ /* 0x000fea000b800000 */
[----:B------:R-:W-:-:S13]  /*12700*/  ELECT P6, URZ, PT ;  /* 0x00000000003f782f */ /* 0x000fda00038c0000 */
.L_x_589:
[----:B------:R-:W-:Y:S04]  /*12710*/  BSSY B0, `(.L_x_566) ;  /* 0x0000074000007945 */ /* 0x000fe80003800000 */
[----:B------:R-:W-:Y:S05]  /*12720*/  @!P6 BRA `(.L_x_567) ;  /* 0x0000000400c8e947 */ /* 0x000fea0003800000 */
[----:B------:R-:W-:-:S04]  /*12730*/  ULOP3.LUT UR4, UR37, 0x2, URZ, 0xfc, !UPT ;  /* 0x0000000225047892 */ /* 0x000fc8000f8efc3f */
[----:B------:R-:W-:-:S06]  /*12740*/  UISETP.NE.AND UP0, UPT, UR4, 0x3, UPT ;  /* 0x000000030400788c */ /* 0x000fcc000bf05270 */
[----:B------:R-:W-:-:S13]  /*12750*/  PLOP3.LUT P0, PT, PT, PT, UP0, 0x80, 0x0 ;  /* 0x000000000000781c */ /* 0x000fda0003f0f008 */
[----:B------:R-:W-:Y:S05]  /*12760*/  @!P0 BRA `(.L_x_568) ;  /* 0x0000000000048947 */ /* 0x000fea0003800000 */
[----:B------:R-:W-:Y:S01]  /*12770*/  BPT.TRAP 0x1 ;  /* 0x000000040000795c */ /* 0x000fe20000300000 */
.L_x_568:
[----:B01----:R-:W0:Y:S01]  /*12780*/  S2R R3, SR_CgaCtaId ;  /* 0x0000000000037919 */ /* 0x003e220000008800 */
[----:B------:R-:W-:-:S04]  /*12790*/  MOV R2, 0x400 ;  /* 0x0000040000027802 */ /* 0x000fc80000000f00 */
[----:B0-----:R-:W-:Y:S02]  /*127a0*/  LEA R3, R3, R2, 0x18 ;  /* 0x0000000203037211 */ /* 0x001fe400078ec0ff */
[----:B------:R-:W-:-:S03]  /*127b0*/  SHF.L.U32 R2, R0, 0x1f, RZ ;  /* 0x0000001f00027819 */ /* 0x000fc600000006ff */
[----:B------:R-:W-:-:S04]  /*127c0*/  VIADD R3, R3, 0x60 ;  /* 0x0000006003037836 */ /* 0x000fc80000000000 */
[----:B------:R-:W-:-:S04]  /*127d0*/  IMAD R5, R6, 0x8, R3 ;  /* 0x0000000806057824 */ /* 0x000fc800078e0203 */
[----:B------:R-:W0:Y:S02]  /*127e0*/  SYNCS.PHASECHK.TRANS64.TRYWAIT P0, [R5+URZ], R2 ;  /* 0x00000002050075a7 */ /* 0x000e24000800017f */
[----:B0-----:R-:W-:Y:S05]  /*127f0*/  @!P0 BRA `(.L_x_569) ;  /* 0x00000008004c8947 */ /* 0x001fea0003800000 */
.L_x_590:
[----:B------:R-:W-:-:S05]  /*12800*/  VIADD R6, R6, 0x1 ;  /* 0x0000000106067836 */ /* 0x000fca0000000000 */
[----:B------:R-:W-:-:S04]  /*12810*/  ISETP.NE.AND P0, PT, R6, 0xc, PT ;  /* 0x0000000c0600780c */ /* 0x000fc80003f05270 */
[----:B0-----:R-:W-:Y:S02]  /*12820*/  SEL R5, RZ, 0x1, P0 ;  /* 0x00000001ff057807 */ /* 0x001fe40000000000 */
[----:B------:R-:W-:Y:S02]  /*12830*/  SEL R6, R6, RZ, P0 ;  /* 0x000000ff06067207 */ /* 0x000fe40000000000 */
[----:B------:R-:W-:-:S03]  /*12840*/  LOP3.LUT R5, R0, R5, RZ, 0x3c, !PT ;  /* 0x0000000500057212 */ /* 0x000fc600078e3cff */
[----:B------:R-:W-:Y:S01]  /*12850*/  IMAD R7, R6, 0x8, R3 ;  /* 0x0000000806077824 */ /* 0x000fe200078e0203 */
[----:B------:R-:W-:-:S04]  /*12860*/  SHF.L.U32 R0, R5, 0x1f, RZ ;  /* 0x0000001f05007819 */ /* 0x000fc800000006ff */
[----:B------:R-:W0:Y:S02]  /*12870*/  SYNCS.PHASECHK.TRANS64.TRYWAIT P0, [R7+URZ], R0 ;  /* 0x00000000070075a7 */ /* 0x000e24000800017f */
[----:B0-----:R-:W-:Y:S05]  /*12880*/  @!P0 BRA `(.L_x_570) ;  /* 0x00000008003c8947 */ /* 0x001fea0003800000 */
.L_x_591:
[----:B0-----:R-:W-:-:S05]  /*12890*/  VIADD R0, R6, 0x1 ;  /* 0x0000000106007836 */ /* 0x001fca0000000000 */
[----:B------:R-:W-:-:S04]  /*128a0*/  ISETP.NE.AND P0, PT, R0, 0xc, PT ;  /* 0x0000000c0000780c */ /* 0x000fc80003f05270 */
[----:B------:R-:W-:Y:S02]  /*128b0*/  SEL R2, RZ, 0x1, P0 ;  /* 0x00000001ff027807 */ /* 0x000fe40000000000 */
[----:B------:R-:W-:Y:S02]  /*128c0*/  SEL R4, R0, RZ, P0 ;  /* 0x000000ff00047207 */ /* 0x000fe40000000000 */
[----:B------:R-:W-:-:S03]  /*128d0*/  LOP3.LUT R5, R5, R2, RZ, 0x3c, !PT ;  /* 0x0000000205057212 */ /* 0x000fc600078e3cff */
[----:B------:R-:W-:Y:S01]  /*128e0*/  IMAD R7, R4, 0x8, R3 ;  /* 0x0000000804077824 */ /* 0x000fe200078e0203 */
[----:B------:R-:W-:-:S04]  /*128f0*/  SHF.L.U32 R0, R5, 0x1f, RZ ;  /* 0x0000001f05007819 */ /* 0x000fc800000006ff */
[----:B------:R-:W0:Y:S02]  /*12900*/  SYNCS.PHASECHK.TRANS64.TRYWAIT P0, [R7+URZ], R0 ;  /* 0x00000000070075a7 */ /* 0x000e24000800017f */
[----:B0-----:R-:W-:Y:S05]  /*12910*/  @!P0 BRA `(.L_x_571) ;  /* 0x00000008002c8947 */ /* 0x001fea0003800000 */
.L_x_592:
        /* <DEDUP_REMOVED lines=9> */
.L_x_593:
        /* <DEDUP_REMOVED lines=9> */
.L_x_594:
        /* <DEDUP_REMOVED lines=9> */
.L_x_595:
        /* <DEDUP_REMOVED lines=9> */
.L_x_596:
        /* <DEDUP_REMOVED lines=9> */
.L_x_597:
        /* <DEDUP_REMOVED lines=9> */
.L_x_598:
        /* <DEDUP_REMOVED lines=9> */
.L_x_599:
        /* <DEDUP_REMOVED lines=9> */
.L_x_600:
[----:B0-----:R-:W-:-:S05]  /*12da0*/  VIADD R0, R4, 0x1 ;  /* 0x0000000104007836 */ /* 0x001fca0000000000 */
[----:B------:R-:W-:-:S04]  /*12db0*/  ISETP.NE.AND P0, PT, R0, 0xc, PT ;  /* 0x0000000c0000780c */ /* 0x000fc80003f05270 */
[----:B------:R-:W-:Y:S02]  /*12dc0*/  SEL R2, RZ, 0x1, P0 ;  /* 0x00000001ff027807 */ /* 0x000fe40000000000 */
[----:B------:R-:W-:Y:S02]  /*12dd0*/  SEL R0, R0, RZ, P0 ;  /* 0x000000ff00007207 */ /* 0x000fe40000000000 */
[----:B------:R-:W-:-:S03]  /*12de0*/  LOP3.LUT R2, R5, R2, RZ, 0x3c, !PT ;  /* 0x0000000205027212 */ /* 0x000fc600078e3cff */
[----:B------:R-:W-:Y:S01]  /*12df0*/  IMAD R3, R0, 0x8, R3 ;  /* 0x0000000800037824 */ /* 0x000fe200078e0203 */
[----:B------:R-:W-:-:S07]  /*12e00*/  SHF.L.U32 R0, R2, 0x1f, RZ ;  /* 0x0000001f02007819 */ /* 0x000fce00000006ff */
.L_x_580:
[----:B0-----:R0:W1:Y:S02]  /*12e10*/  SYNCS.PHASECHK.TRANS64.TRYWAIT P0, [R3+URZ], R0 ;  /* 0x00000000030075a7 */ /* 0x001064000800017f */
[----:B-1----:R-:W-:Y:S05]  /*12e20*/  @!P0 NANOSLEEP.SYNCS 0x989680 ;  /* 0x009896800000895d */ /* 0x002fea0003900000 */
[----:B------:R-:W1:Y:S02]  /*12e30*/  @!P0 SYNCS.PHASECHK.TRANS64 P0, [R3+URZ], R0 ;  /* 0x00000000030085a7 */ /* 0x000e64000800007f */
[----:B-1----:R-:W-:Y:S05]  /*12e40*/  @!P0 BRA `(.L_x_580) ;  /* 0xfffffffc00f08947 */ /* 0x002fea000383ffff */
.L_x_567:
[----:B------:R-:W-:Y:S05]  /*12e50*/  BSYNC B0 ;  /* 0x0000000000007941 */ /* 0x000fea0003800000 */
.L_x_566:
[----:B------:R-:W-:Y:S05]  /*12e60*/  EXIT ;  /* 0x000000000000794d */ /* 0x000fea0003800000 */
.L_x_16:
[----:B-1----:R-:W-:-:S04]  /*12e70*/  IMAD.U32 R0, RZ, RZ, UR47 ;  /* 0x0000002fff007e24 */ /* 0x002fc8000f8e00ff */
[----:B------:R1:W3:Y:S03]  /*12e80*/  SYNCS.PHASECHK.TRANS64.TRYWAIT P0, [R0+URZ], R3 ;  /* 0x00000003000075a7 */ /* 0x0002e6000800017f */
[----:B---3--:R-:W-:Y:S05]  /*12e90*/  @!P0 NANOSLEEP.SYNCS 0x989680 ;  /* 0x009896800000895d */ /* 0x008fea0003900000 */
[----:B------:R-:W3:Y:S02]  /*12ea0*/  @!P0 SYNCS.PHASECHK.TRANS64 P0, [R0+URZ], R3 ;  /* 0x00000003000085a7 */ /* 0x000ee4000800007f */
[----:B---3--:R-:W-:Y:S05]  /*12eb0*/  @!P0 BRA `(.L_x_16) ;  /* 0xfffffffc00ec8947 */ /* 0x008fea000383ffff */
[----:B------:R-:W-:Y:S05]  /*12ec0*/  BRA `(.L_x_581) ;  /* 0xfffffee400f07947 */ /* 0x000fea000383ffff */
.L_x_21:
[----:B---3--:R3:W4:Y:S02]  /*12ed0*/  SYNCS.PHASECHK.TRANS64.TRYWAIT P1, [R3+URZ], R0 ;  /* 0x00000000030075a7 */ /* 0x008724000802017f */
[----:B----4-:R-:W-:Y:S05]  /*12ee0*/  @!P1 NANOSLEEP.SYNCS 0x989680 ;  /* 0x009896800000995d */ /* 0x010fea0003900000 */
[----:B------:R-:W4:Y:S02]  /*12ef0*/  @!P1 SYNCS.PHASECHK.TRANS64 P1, [R3+URZ], R0 ;  /* 0x00000000030095a7 */ /* 0x000f24000802007f */
[----:B----4-:R-:W-:Y:S05]  /*12f00*/  @!P1 BRA `(.L_x_21) ;  /* 0xfffffffc00f09947 */ /* 0x010fea000383ffff */
[----:B------:R-:W-:Y:S05]  /*12f10*/  BRA `(.L_x_20) ;  /* 0xfffffee800647947 */ /* 0x000fea000383ffff */
.L_x_26:
[----:B--2---:R-:W-:-:S04]  /*12f20*/  IMAD.U32 R4, RZ, RZ, UR4 ;  /* 0x00000004ff047e24 */ /* 0x004fc8000f8e00ff */
[----:B------:R2:W3:Y:S03]  /*12f30*/  SYNCS.PHASECHK.TRANS64.TRYWAIT P1, [R4+URZ], R3 ;  /* 0x00000003040075a7 */ /* 0x0004e6000802017f */
[----:B---3--:R-:W-:Y:S05]  /*12f40*/  @!P1 NANOSLEEP.SYNCS 0x989680 ;  /* 0x009896800000995d */ /* 0x008fea0003900000 */
[----:B------:R-:W3:Y:S02]  /*12f50*/  @!P1 SYNCS.PHASECHK.TRANS64 P1, [R4+URZ], R3 ;  /* 0x00000003040095a7 */ /* 0x000ee4000802007f */
[----:B---3--:R-:W-:Y:S05]  /*12f60*/  @!P1 BRA `(.L_x_26) ;  /* 0xfffffffc00ec9947 */ /* 0x008fea000383ffff */
[----:B------:R-:W-:Y:S05]  /*12f70*/  BRA `(.L_x_25) ;  /* 0xfffffeec00ec7947 */ /* 0x000fea000383ffff */
.L_x_32:
[----:B-12---:R-:W-:-:S04]  /*12f80*/  IMAD.U32 R3, RZ, RZ, UR47 ;  /* 0x0000002fff037e24 */ /* 0x006fc8000f8e00ff */
[----:B------:R1:W2:Y:S03]  /*12f90*/  SYNCS.PHASECHK.TRANS64.TRYWAIT P0, [R3+URZ+0x10], R0 ;  /* 0x00001000030075a7 */ /* 0x0002a6000800017f */
[----:B--2---:R-:W-:Y:S05]  /*12fa0*/  @!P0 NANOSLEEP.SYNCS 0x989680 ;  /* 0x009896800000895d */ /* 0x004fea0003900000 */
[----:B------:R-:W2:Y:S02]  /*12fb0*/  @!P0 SYNCS.PHASECHK.TRANS64 P0, [R3+URZ+0x10], R0 ;  /* 0x00001000030085a7 */ /* 0x000ea4000800007f */
[----:B--2---:R-:W-:Y:S05]  /*12fc0*/  @!P0 BRA `(.L_x_32) ;  /* 0xfffffffc00ec8947 */ /* 0x004fea000383ffff */
[----:B------:R-:W-:Y:S05]  /*12fd0*/  BRA `(.L_x_582) ;  /* 0xfffffefc009c7947 */ /* 0x000fea000383ffff */
.L_x_553:
[----:B------:R-:W-:Y:S01]  /*12fe0*/  BSSY B1, `(.L_x_583) ;  /* 0x0000006000017945 */ /* 0x000fe20003800000 */
[----:B------:R-:W-:-:S07]  /*12ff0*/  IMAD.MOV.U32 R15, RZ, RZ, -0x1 ;  /* 0xffffffffff0f7424 */ /* 0x000fce00078e00ff */
[----:B------:R-:W-:Y:S05]  /*13000*/  WARPSYNC.COLLECTIVE R15, `(.L_x_584) ;  /* 0x000000000f0c7348 */ /* 0x000fea0003c00000 */
[----:B------:R-:W-:Y:S02]  /*13010*/  ELECT P6, UR62, PT ;  /* 0x00000000003e782f */ /* 0x000fe400038c0000 */
[----:B------:R-:W-:Y:S01]  /*13020*/  MOV R14, UR62 ;  /* 0x0000003e000e7c02 */ /* 0x000fe20008000f00 */
[----:B------:R-:W-:Y:S10]  /*13030*/  ENDCOLLECTIVE ;  /* 0x000000000000791b */ /* 0x000ff40003800000 */
.L_x_584:
[----:B------:R-:W-:Y:S05]  /*13040*/  BSYNC B1 ;  /* 0x0000000000017941 */ /* 0x000fea0003800000 */
.L_x_583:
[----:B------:R-:W-:Y:S05]  /*13050*/  BRA `(.L_x_585) ;  /* 0xffffffe800b47947 */ /* 0x000fea000383ffff */
.L_x_556:
[----:B0-----:R0:W1:Y:S02]  /*13060*/  SYNCS.PHASECHK.TRANS64.TRYWAIT P1, [R10+URZ+0x60], R7 ;  /* 0x000060070a0075a7 */ /* 0x001064000802017f */
[----:B-1----:R-:W-:Y:S05]  /*13070*/  @!P1 NANOSLEEP.SYNCS 0x989680 ;  /* 0x009896800000995d */ /* 0x002fea0003900000 */
[----:B------:R-:W1:Y:S02]  /*13080*/  @!P1 SYNCS.PHASECHK.TRANS64 P1, [R10+URZ+0x60], R7 ;  /* 0x000060070a0095a7 */ /* 0x000e64000802007f */
[----:B-1----:R-:W-:Y:S05]  /*13090*/  @!P1 BRA `(.L_x_556) ;  /* 0xfffffffc00f09947 */ /* 0x002fea000383ffff */
[----:B------:R-:W-:Y:S05]  /*130a0*/  BRA `(.L_x_586) ;  /* 0xffffffe800f07947 */ /* 0x000fea000383ffff */
.L_x_565:
[----:B------:R-:W-:Y:S01]  /*130b0*/  BSSY B0, `(.L_x_587) ;  /* 0x0000006000007945 */ /* 0x000fe20003800000 */
[----:B------:R-:W-:-:S07]  /*130c0*/  IMAD.MOV.U32 R15, RZ, RZ, -0x1 ;  /* 0xffffffffff0f7424 */ /* 0x000fce00078e00ff */
[----:B01----:R-:W-:Y:S05]  /*130d0*/  WARPSYNC.COLLECTIVE R15, `(.L_x_588) ;  /* 0x000000000f0c7348 */ /* 0x003fea0003c00000 */
[----:B------:R-:W-:Y:S02]  /*130e0*/  ELECT P6, UR62, PT ;  /* 0x00000000003e782f */ /* 0x000fe400038c0000 */
[----:B0-----:R-:W-:Y:S01]  /*130f0*/  MOV R14, UR62 ;  /* 0x0000003e000e7c02 */ /* 0x001fe20008000f00 */
[----:B-1----:R-:W-:Y:S10]  /*13100*/  ENDCOLLECTIVE ;  /* 0x000000000000791b */ /* 0x002ff40003800000 */
.L_x_588:
[----:B------:R-:W-:Y:S05]  /*13110*/  BSYNC B0 ;  /* 0x0000000000007941 */ /* 0x000fea0003800000 */
.L_x_587:
[----:B------:R-:W-:Y:S05]  /*13120*/  BRA `(.L_x_589) ;  /* 0xfffffff400787947 */ /* 0x000fea000383ffff */
.L_x_569:
[----:B0-----:R0:W1:Y:S02]  /*13130*/  SYNCS.PHASECHK.TRANS64.TRYWAIT P0, [R5+URZ], R2 ;  /* 0x00000002050075a7 */ /* 0x001064000800017f */
[----:B-1----:R-:W-:Y:S05]  /*13140*/  @!P0 NANOSLEEP.SYNCS 0x989680 ;  /* 0x009896800000895d */ /* 0x002fea0003900000 */
[----:B------:R-:W1:Y:S02]  /*13150*/  @!P0 SYNCS.PHASECHK.TRANS64 P0, [R5+URZ], R2 ;  /* 0x00000002050085a7 */ /* 0x000e64000800007f */
[----:B-1----:R-:W-:Y:S05]  /*13160*/  @!P0 BRA `(.L_x_569) ;  /* 0xfffffffc00f08947 */ /* 0x002fea000383ffff */
[----:B------:R-:W-:Y:S05]  /*13170*/  BRA `(.L_x_590) ;  /* 0xfffffff400a07947 */ /* 0x000fea000383ffff */
.L_x_570:
[----:B0-----:R0:W1:Y:S02]  /*13180*/  SYNCS.PHASECHK.TRANS64.TRYWAIT P0, [R7+URZ], R0 ;  /* 0x00000000070075a7 */ /* 0x001064000800017f */
[----:B-1----:R-:W-:Y:S05]  /*13190*/  @!P0 NANOSLEEP.SYNCS 0x989680 ;  /* 0x009896800000895d */ /* 0x002fea0003900000 */
[----:B------:R-:W1:Y:S02]  /*131a0*/  @!P0 SYNCS.PHASECHK.TRANS64 P0, [R7+URZ], R0 ;  /* 0x00000000070085a7 */ /* 0x000e64000800007f */
[----:B-1----:R-:W-:Y:S05]  /*131b0*/  @!P0 BRA `(.L_x_570) ;  /* 0xfffffffc00f08947 */ /* 0x002fea000383ffff */
[----:B------:R-:W-:Y:S05]  /*131c0*/  BRA `(.L_x_591) ;  /* 0xfffffff400b07947 */ /* 0x000fea000383ffff */
.L_x_571:
[----:B0-----:R0:W1:Y:S02]  /*131d0*/  SYNCS.PHASECHK.TRANS64.TRYWAIT P0, [R7+URZ], R0 ;  /* 0x00000000070075a7 */ /* 0x001064000800017f */
[----:B-1----:R-:W-:Y:S05]  /*131e0*/  @!P0 NANOSLEEP.SYNCS 0x989680 ;  /* 0x009896800000895d */ /* 0x002fea0003900000 */
[----:B------:R-:W1:Y:S02]  /*131f0*/  @!P0 SYNCS.PHASECHK.TRANS64 P0, [R7+URZ], R0 ;  /* 0x00000000070085a7 */ /* 0x000e64000800007f */
[----:B-1----:R-:W-:Y:S05]  /*13200*/  @!P0 BRA `(.L_x_571) ;  /* 0xfffffffc00f08947 */ /* 0x002fea000383ffff */
[----:B------:R-:W-:Y:S05]  /*13210*/  BRA `(.L_x_592) ;  /* 0xfffffff400c07947 */ /* 0x000fea000383ffff */
.L_x_572:
[----:B0-----:R0:W1:Y:S02]  /*13220*/  SYNCS.PHASECHK.TRANS64.TRYWAIT P0, [R7+URZ], R0 ;  /* 0x00000000070075a7 */ /* 0x001064000800017f */
[----:B-1----:R-:W-:Y:S05]  /*13230*/  @!P0 NANOSLEEP.SYNCS 0x989680 ;  /* 0x009896800000895d */ /* 0x002fea0003900000 */
[----:B------:R-:W1:Y:S02]  /*13240*/  @!P0 SYNCS.PHASECHK.TRANS64 P0, [R7+URZ], R0 ;  /* 0x00000000070085a7 */ /* 0x000e64000800007f */
[----:B-1----:R-:W-:Y:S05]  /*13250*/  @!P0 BRA `(.L_x_572) ;  /* 0xfffffffc00f08947 */ /* 0x002fea000383ffff */
[----:B------:R-:W-:Y:S05]  /*13260*/  BRA `(.L_x_593) ;  /* 0xfffffff400d07947 */ /* 0x000fea000383ffff */
.L_x_573:
[----:B0-----:R0:W1:Y:S02]  /*13270*/  SYNCS.PHASECHK.TRANS64.TRYWAIT P0, [R7+URZ], R0 ;  /* 0x00000000070075a7 */ /* 0x001064000800017f */
[----:B-1----:R-:W-:Y:S05]  /*13280*/  @!P0 NANOSLEEP.SYNCS 0x989680 ;  /* 0x009896800000895d */ /* 0x002fea0003900000 */
[----:B------:R-:W1:Y:S02]  /*13290*/  @!P0 SYNCS.PHASECHK.TRANS64 P0, [R7+URZ], R0 ;  /* 0x00000000070085a7 */ /* 0x000e64000800007f */
[----:B-1----:R-:W-:Y:S05]  /*132a0*/  @!P0 BRA `(.L_x_573) ;  /* 0xfffffffc00f08947 */ /* 0x002fea000383ffff */
[----:B------:R-:W-:Y:S05]  /*132b0*/  BRA `(.L_x_594) ;  /* 0xfffffff400e07947 */ /* 0x000fea000383ffff */
.L_x_574:
[----:B0-----:R0:W1:Y:S02]  /*132c0*/  SYNCS.PHASECHK.TRANS64.TRYWAIT P0, [R7+URZ], R0 ;  /* 0x00000000070075a7 */ /* 0x001064000800017f */
[----:B-1----:R-:W-:Y:S05]  /*132d0*/  @!P0 NANOSLEEP.SYNCS 0x989680 ;  /* 0x009896800000895d */ /* 0x002fea0003900000 */
[----:B------:R-:W1:Y:S02]  /*132e0*/  @!P0 SYNCS.PHASECHK.TRANS64 P0, [R7+URZ], R0 ;  /* 0x00000000070085a7 */ /* 0x000e64000800007f */
[----:B-1----:R-:W-:Y:S05]  /*132f0*/  @!P0 BRA `(.L_x_574) ;  /* 0xfffffffc00f08947 */ /* 0x002fea000383ffff */
[----:B------:R-:W-:Y:S05]  /*13300*/  BRA `(.L_x_595) ;  /* 0xfffffff400f07947 */ /* 0x000fea000383ffff */
.L_x_575:
[----:B0-----:R0:W1:Y:S02]  /*13310*/  SYNCS.PHASECHK.TRANS64.TRYWAIT P0, [R7+URZ], R0 ;  /* 0x00000000070075a7 */ /* 0x001064000800017f */
[----:B-1----:R-:W-:Y:S05]  /*13320*/  @!P0 NANOSLEEP.SYNCS 0x989680 ;  /* 0x009896800000895d */ /* 0x002fea0003900000 */
[----:B------:R-:W1:Y:S02]  /*13330*/  @!P0 SYNCS.PHASECHK.TRANS64 P0, [R7+URZ], R0 ;  /* 0x00000000070085a7 */ /* 0x000e64000800007f */
[----:B-1----:R-:W-:Y:S05]  /*13340*/  @!P0 BRA `(.L_x_575) ;  /* 0xfffffffc00f08947 */ /* 0x002fea000383ffff */
[----:B------:R-:W-:Y:S05]  /*13350*/  BRA `(.L_x_596) ;  /* 0xfffffff800007947 */ /* 0x000fea000383ffff */
.L_x_576:
[----:B0-----:R0:W1:Y:S02]  /*13360*/  SYNCS.PHASECHK.TRANS64.TRYWAIT P0, [R7+URZ], R0 ;  /* 0x00000000070075a7 */ /* 0x001064000800017f */
[----:B-1----:R-:W-:Y:S05]  /*13370*/  @!P0 NANOSLEEP.SYNCS 0x989680 ;  /* 0x009896800000895d */ /* 0x002fea0003900000 */
[----:B------:R-:W1:Y:S02]  /*13380*/  @!P0 SYNCS.PHASECHK.TRANS64 P0, [R7+URZ], R0 ;  /* 0x00000000070085a7 */ /* 0x000e64000800007f */
[----:B-1----:R-:W-:Y:S05]  /*13390*/  @!P0 BRA `(.L_x_576) ;  /* 0xfffffffc00f08947 */ /* 0x002fea000383ffff */
[----:B------:R-:W-:Y:S05]  /*133a0*/  BRA `(.L_x_597) ;  /* 0xfffffff800107947 */ /* 0x000fea000383ffff */
.L_x_577:
[----:B0-----:R0:W1:Y:S02]  /*133b0*/  SYNCS.PHASECHK.TRANS64.TRYWAIT P0, [R7+URZ], R0 ;  /* 0x00000000070075a7 */ /* 0x001064000800017f */
[----:B-1----:R-:W-:Y:S05]  /*133c0*/  @!P0 NANOSLEEP.SYNCS 0x989680 ;  /* 0x009896800000895d */ /* 0x002fea0003900000 */
[----:B------:R-:W1:Y:S02]  /*133d0*/  @!P0 SYNCS.PHASECHK.TRANS64 P0, [R7+URZ], R0 ;  /* 0x00000000070085a7 */ /* 0x000e64000800007f */
[----:B-1----:R-:W-:Y:S05]  /*133e0*/  @!P0 BRA `(.L_x_577) ;  /* 0xfffffffc00f08947 */ /* 0x002fea000383ffff */
[----:B------:R-:W-:Y:S05]  /*133f0*/  BRA `(.L_x_598) ;  /* 0xfffffff800207947 */ /* 0x000fea000383ffff */
.L_x_578:
[----:B0-----:R0:W1:Y:S02]  /*13400*/  SYNCS.PHASECHK.TRANS64.TRYWAIT P0, [R7+URZ], R0 ;  /* 0x00000000070075a7 */ /* 0x001064000800017f */
[----:B-1----:R-:W-:Y:S05]  /*13410*/  @!P0 NANOSLEEP.SYNCS 0x989680 ;  /* 0x009896800000895d */ /* 0x002fea0003900000 */
[----:B------:R-:W1:Y:S02]  /*13420*/  @!P0 SYNCS.PHASECHK.TRANS64 P0, [R7+URZ], R0 ;  /* 0x00000000070085a7 */ /* 0x000e64000800007f */
[----:B-1----:R-:W-:Y:S05]  /*13430*/  @!P0 BRA `(.L_x_578) ;  /* 0xfffffffc00f08947 */ /* 0x002fea000383ffff */
[----:B------:R-:W-:Y:S05]  /*13440*/  BRA `(.L_x_599) ;  /* 0xfffffff800307947 */ /* 0x000fea000383ffff */
.L_x_579:
[----:B0-----:R0:W1:Y:S02]  /*13450*/  SYNCS.PHASECHK.TRANS64.TRYWAIT P0, [R7+URZ], R0 ;  /* 0x00000000070075a7 */ /* 0x001064000800017f */
[----:B-1----:R-:W-:Y:S05]  /*13460*/  @!P0 NANOSLEEP.SYNCS 0x989680 ;  /* 0x009896800000895d */ /* 0x002fea0003900000 */
[----:B------:R-:W1:Y:S02]  /*13470*/  @!P0 SYNCS.PHASECHK.TRANS64 P0, [R7+URZ], R0 ;  /* 0x00000000070085a7 */ /* 0x000e64000800007f */
[----:B-1----:R-:W-:Y:S05]  /*13480*/  @!P0 BRA `(.L_x_579) ;  /* 0xfffffffc00f08947 */ /* 0x002fea000383ffff */
[----:B------:R-:W-:Y:S05]  /*13490*/  BRA `(.L_x_600) ;  /* 0xfffffff800407947 */ /* 0x000fea000383ffff */
.L_x_601:
[----:B------:R-:W-:-:S00]  /*134a0*/  BRA `(.L_x_601) ;  /* 0xfffffffc00fc7947 */ /* 0x000fc0000383ffff */
[----:B------:R-:W-:-:S00]  /*134b0*/  NOP ;  /* 0x0000000000007918 */ /* 0x000fc00000000000 */
        /* <DEDUP_REMOVED lines=12> */
.L_x_602:


//--------------------- .nv.global.init           --------------------------
	.section	.nv.global.init,"aw",@progbits
.nv.global.init:
	.type		$str$22,@object
	.size		$str$22,($str$23 - $str$22)
$str$22:
        /*0000*/ 	.byte	0x6b, 0x5f, 0x74, 0x69, 0x6c, 0x65, 0x5f, 0x63, 0x6f, 0x75, 0x6e, 0x74, 0x20, 0x3e, 0x3d, 0x20
        /*0010*/ 	.byte	0x31, 0x00
	.type		$str$23,@object
	.size		$str$23,(__unnamed_1 - $str$23)
$str$23:
        /*0012*/ 	.byte	0x2f, 0x74, 0x6d, 0x70, 0x2f, 0x63, 0x75, 0x74, 0x6c, 0x61, 0x73, 0x73, 0x5f, 0x73, 0x77, 0x65
        /*0022*/ 	.byte	0x65, 0x70, 0x5f, 0x73, 0x72, 0x63, 0x2f, 0x69, 0x6e, 0x63, 0x6c, 0x75, 0x64, 0x65, 0x2f, 0x63
        /*0032*/ 	.byte	0x75, 0x74, 0x6c, 0x61, 0x73, 0x73, 0x2f, 0x67, 0x65, 0x6d, 0x6d, 0x2f, 0x63, 0x6f, 0x6c, 0x6c
        /*0042*/ 	.byte	0x65, 0x63, 0x74, 0x69, 0x76, 0x65, 0x2f, 0x73, 0x6d, 0x39, 0x30, 0x5f, 0x6d, 0x6d, 0x61, 0x5f
        /*0052*/ 	.byte	0x74, 0x6d, 0x61, 0x5f, 0x67, 0x6d, 0x6d, 0x61, 0x5f, 0x73, 0x73, 0x5f, 0x77, 0x61, 0x72, 0x70
        /*0062*/ 	.byte	0x73, 0x70, 0x65, 0x63, 0x69, 0x61, 0x6c, 0x69, 0x7a, 0x65, 0x64, 0x2e, 0x68, 0x70, 0x70, 0x00
	.type		__unnamed_1,@object
	.size		__unnamed_1,(.L_0 - __unnamed_1)
__unnamed_1:
        /* <DEDUP_REMOVED lines=172> */
        /*0b32*/ 	.byte	0x75, 0x74, 0x65, 0x3a, 0x3a, 0x69, 0x64, 0x65, 0x6e, 0x74, 0x69, 0x74, 0x79, 0x5d, 0x00
.L_0:


//--------------------- .nv.shared._ZN7cutlass13device_kernelINS_4gemm6kernel13GemmUniversalIN4cute5tupleIJiiiiEEENS1_10collective13CollectiveMmaINS1_34MainloopSm90TmaGmmaWarpSpecializedILi12ENS5_IJNS4_1CILi1EEESB_SB_EEENS1_32KernelTmaWarpSpecializedPingpongEEENS5_IJNSA_ILi64EEENSA_ILi512EEENSA_ILi32EEEEEEaNS5_IJlSB_lEEEaSJ_NS4_8TiledMMAINS4_8MMA_AtomIJNS4_4SM904GMMA27MMA_64x256x32_S32S8S8_SS_TNEEEENS4_6LayoutISC_NS5_IJNSA_ILi0EEESR_SR_EEEEENS5_IJNS4_10UnderscoreESU_SU_EEEEENS4_13SM90_TMA_LOADENS4_14ComposedLayoutINS4_7SwizzleILi1ELi4ELi3EEENS4_18smem_ptr_flag_bitsILi8EEENSQ_INS5_IJNSA_ILi8EEESH_EEENS5_IJSH_SB_EEEEEEEvNS4_8identityESX_S17_vS18_EENS_8epilogue10collective6detail29Sm90TmaWarpSpecializedAdapterINS1B_15DefaultEpilogueIaSJ_SJ_NS1A_6thread17LinearCombinationIaLi1EiiLNS1F_9ScaleType4KindE0ELNS_15FloatRoundStyleE2EaEENS1_15EpilogueDefaultEEEEEvvEEEEvNT_6ParamsE --------------------------
	.section	.nv.shared._ZN7cutlass13device_kernelINS_4gemm6kernel13GemmUniversalIN4cute5tupleIJiiiiEEENS1_10collective13CollectiveMmaINS1_34MainloopSm90TmaGmmaWarpSpecializedILi12ENS5_IJNS4_1CILi1EEESB_SB_EEENS1_32KernelTmaWarpSpecializedPingpongEEENS5_IJNSA_ILi64EEENSA_ILi512EEENSA_ILi32EEEEEEaNS5_IJlSB_lEEEaSJ_NS4_8TiledMMAINS4_8MMA_AtomIJNS4_4SM904GMMA27MMA_64x256x32_S32S8S8_SS_TNEEEENS4_6LayoutISC_NS5_IJNSA_ILi0EEESR_SR_EEEEENS5_IJNS4_10UnderscoreESU_SU_EEEEENS4_13SM90_TMA_LOADENS4_14ComposedLayoutINS4_7SwizzleILi1ELi4ELi3EEENS4_18smem_ptr_flag_bitsILi8EEENSQ_INS5_IJNSA_ILi8EEESH_EEENS5_IJSH_SB_EEEEEEEvNS4_8identityESX_S17_vS18_EENS_8epilogue10collective6detail29Sm90TmaWarpSpecializedAdapterINS1B_15DefaultEpilogueIaSJ_SJ_NS1A_6thread17LinearCombinationIaLi1EiiLNS1F_9ScaleType4KindE0ELNS_15FloatRoundStyleE2EaEENS1_15EpilogueDefaultEEEEEvvEEEEvNT_6ParamsE,"aw",@nobits
	.sectionflags	@""
	.align	16
	.zero		1024


//--------------------- .nv.shared.reserved.0     --------------------------
	.section	.nv.shared.reserved.0,"aw",@nobits
	.weak		__nv_reservedSMEM_offset_0_alias
	.size		__nv_reservedSMEM_offset_0_alias, 0, 0
	.other		__nv_reservedSMEM_offset_0_alias,@"STO_CUDA_RESERVED_SHARED STV_DEFAULT"
__nv_reservedSMEM_offset_0_alias:
	.zero		0


//--------------------- .nv.global                --------------------------
	.section	.nv.global,"aw",@nobits
.nv.global:
	.type		_ZN40_INTERNAL_338f09e5_4_k_cu_fd0f6023_132894cute1_E,@object
	.size		_ZN40_INTERNAL_338f09e5_4_k_cu_fd0f6023_132894cute1_E,(_ZN40_INTERNAL_338f09e5_4_k_cu_fd0f6023_132894cuda3std3__45__cpo6cbeginE - _ZN40_INTERNAL_338f09e5_4_k_cu_fd0f6023_132894cute1_E)
_ZN40_INTERNAL_338f09e5_4_k_cu_fd0f6023_132894cute1_E:
	.zero		1
	.type		_ZN40_INTERNAL_338f09e5_4_k_cu_fd0f6023_132894cuda3std3__45__cpo6cbeginE,@object
	.size		_ZN40_INTERNAL_338f09e5_4_k_cu_fd0f6023_132894cuda3std3__45__cpo6cbeginE,(_ZN40_INTERNAL_338f09e5_4_k_cu_fd0f6023_132894cuda3std3__48in_placeE - _ZN40_INTERNAL_338f09e5_4_k_cu_fd0f6023_132894cuda3std3__45__cpo6cbeginE)
_ZN40_INTERNAL_338f09e5_4_k_cu_fd0f6023_132894cuda3std3__45__cpo6cbeginE:
	.zero		1
	.type		_ZN40_INTERNAL_338f09e5_4_k_cu_fd0f6023_132894cuda3std3__48in_placeE,@object
	.size		_ZN40_INTERNAL_338f09e5_4_k_cu_fd0f6023_132894cuda3std3__48in_placeE,(_ZN40_INTERNAL_338f09e5_4_k_cu_fd0f6023_132894cuda3std6ranges3__45__cpo9iter_moveE - _ZN40_INTERNAL_338f09e5_4_k_cu_fd0f6023_132894cuda3std3__48in_placeE)
_ZN40_INTERNAL_338f09e5_4_k_cu_fd0f6023_132894cuda3std3__48in_placeE:
	.zero		1
	.type		_ZN40_INTERNAL_338f09e5_4_k_cu_fd0f6023_132894cuda3std6ranges3__45__cpo9iter_moveE,@object
	.size		_ZN40_INTERNAL_338f09e5_4_k_cu_fd0f6023_132894cuda3std6ranges3__45__cpo9iter_moveE,(_ZN40_INTERNAL_338f09e5_4_k_cu_fd0f6023_132894cuda3std3__45__cpo5beginE - _ZN40_INTERNAL_338f09e5_4_k_cu_fd0f6023_132894cuda3std6ranges3__45__cpo9iter_moveE)
_ZN40_INTERNAL_338f09e5_4_k_cu_fd0f6023_132894cuda3std6ranges3__45__cpo9iter_moveE:
	.zero		1
	.type		_ZN40_INTERNAL_338f09e5_4_k_cu_fd0f6023_132894cuda3std3__45__cpo5beginE,@object
	.size		_ZN40_INTERNAL_338f09e5_4_k_cu_fd0f6023_132894cuda3std3__45__cpo5beginE,(_ZN40_INTERNAL_338f09e5_4_k_cu_fd0f6023_132894cuda3std3__442_GLOBAL__N__338f09e5_4_k_cu_fd0f6023_132896ignoreE - _ZN40_INTERNAL_338f09e5_4_k_cu_fd0f6023_132894cuda3std3__45__cpo5beginE)
_ZN40_INTERNAL_338f09e5_4_k_cu_fd0f6023_132894cuda3std3__45__cpo5beginE:
	.zero		1
	.type		_ZN40_INTERNAL_338f09e5_4_k_cu_fd0f6023_132894cuda3std3__442_GLOBAL__N__338f09e5_4_k_cu_fd0f6023_132896ignoreE,@object
	.size		_ZN40_INTERNAL_338f09e5_4_k_cu_fd0f6023_132894cuda3std3__442_GLOBAL__N__338f09e5_4_k_cu_fd0f6023_132896ignoreE,(_ZN40_INTERNAL_338f09e5_4_k_cu_fd0f6023_132894cute7productE - _ZN40_INTERNAL_338f09e5_4_k_cu_fd0f6023_132894cuda3std3__442_GLOBAL__N__338f09e5_4_k_cu_fd0f6023_132896ignoreE)
_ZN40_INTERNAL_338f09e5_4_k_cu_fd0f6023_132894cuda3std3__442_GLOBAL__N__338f09e5_4_k_cu_fd0f6023_132896ignoreE:
	.zero		1
	.type		_ZN40_INTERNAL_338f09e5_4_k_cu_fd0f6023_132894cute7productE,@object
	.size		_ZN40_INTERNAL_338f09e5_4_k_cu_fd0f6023_132894cute7productE,(_ZN40_INTERNAL_338f09e5_4_k_cu_fd0f6023_132894cuda3std3__45__cpo3endE - _ZN40_INTERNAL_338f09e5_4_k_cu_fd0f6023_132894cute7productE)
_ZN40_INTERNAL_338f09e5_4_k_cu_fd0f6023_132894cute7productE:
	.zero		1
	.type		_ZN40_INTERNAL_338f09e5_4_k_cu_fd0f6023_132894cuda3std3__45__cpo3endE,@object
	.size		_ZN40_INTERNAL_338f09e5_4_k_cu_fd0f6023_132894cuda3std3__45__cpo3endE,(_ZN40_INTERNAL_338f09e5_4_k_cu_fd0f6023_132894cuda3std3__419piecewise_constructE - _ZN40_INTERNAL_338f09e5_4_k_cu_fd0f6023_132894cuda3std3__45__cpo3endE)
_ZN40_INTERNAL_338f09e5_4_k_cu_fd0f6023_132894cuda3std3__45__cpo3endE:
	.zero		1
	.type		_ZN40_INTERNAL_338f09e5_4_k_cu_fd0f6023_132894cuda3std3__419piecewise_constructE,@object
	.size		_ZN40_INTERNAL_338f09e5_4_k_cu_fd0f6023_132894cuda3std3__419piecewise_constructE,(_ZN40_INTERNAL_338f09e5_4_k_cu_fd0f6023_132894cuda3std3__45__cpo4cendE - _ZN40_INTERNAL_338f09e5_4_k_cu_fd0f6023_132894cuda3std3__419piecewise_constructE)
_ZN40_INTERNAL_338f09e5_4_k_cu_fd0f6023_132894cuda3std3__419piecewise_constructE:
	.zero		1
	.type		_ZN40_INTERNAL_338f09e5_4_k_cu_fd0f6023_132894cuda3std3__45__cpo4cendE,@object
	.size		_ZN40_INTERNAL_338f09e5_4_k_cu_fd0f6023_132894cuda3std3__45__cpo4cendE,(_ZN40_INTERNAL_338f09e5_4_k_cu_fd0f6023_132894cuda3std6ranges3__45__cpo4swapE - _ZN40_INTERNAL_338f09e5_4_k_cu_fd0f6023_132894cuda3std3__45__cpo4cendE)
_ZN40_INTERNAL_338f09e5_4_k_cu_fd0f6023_132894cuda3std3__45__cpo4cendE:
	.zero		1
	.type		_ZN40_INTERNAL_338f09e5_4_k_cu_fd0f6023_132894cuda3std6ranges3__45__cpo4swapE,@object
	.size		_ZN40_INTERNAL_338f09e5_4_k_cu_fd0f6023_132894cuda3std6ranges3__45__cpo4swapE,(.L_8 - _ZN40_INTERNAL_338f09e5_4_k_cu_fd0f6023_132894cuda3std6ranges3__45__cpo4swapE)
_ZN40_INTERNAL_338f09e5_4_k_cu_fd0f6023_132894cuda3std6ranges3__45__cpo4swapE:
	.zero		1
.L_8:


//--------------------- .nv.constant0._ZN7cutlass13device_kernelINS_4gemm6kernel13GemmUniversalIN4cute5tupleIJiiiiEEENS1_10collective13CollectiveMmaINS1_34MainloopSm90TmaGmmaWarpSpecializedILi12ENS5_IJNS4_1CILi1EEESB_SB_EEENS1_32KernelTmaWarpSpecializedPingpongEEENS5_IJNSA_ILi64EEENSA_ILi512EEENSA_ILi32EEEEEEaNS5_IJlSB_lEEEaSJ_NS4_8TiledMMAINS4_8MMA_AtomIJNS4_4SM904GMMA27MMA_64x256x32_S32S8S8_SS_TNEEEENS4_6LayoutISC_NS5_IJNSA_ILi0EEESR_SR_EEEEENS5_IJNS4_10UnderscoreESU_SU_EEEEENS4_13SM90_TMA_LOADENS4_14ComposedLayoutINS4_7SwizzleILi1ELi4ELi3EEENS4_18smem_ptr_flag_bitsILi8EEENSQ_INS5_IJNSA_ILi8EEESH_EEENS5_IJSH_SB_EEEEEEEvNS4_8identityESX_S17_vS18_EENS_8epilogue10collective6detail29Sm90TmaWarpSpecializedAdapterINS1B_15DefaultEpilogueIaSJ_SJ_NS1A_6thread17LinearCombinationIaLi1EiiLNS1F_9ScaleType4KindE0ELNS_15FloatRoundStyleE2EaEENS1_15EpilogueDefaultEEEEEvvEEEEvNT_6ParamsE --------------------------
	.section	.nv.constant0._ZN7cutlass13device_kernelINS_4gemm6kernel13GemmUniversalIN4cute5tupleIJiiiiEEENS1_10collective13CollectiveMmaINS1_34MainloopSm90TmaGmmaWarpSpecializedILi12ENS5_IJNS4_1CILi1EEESB_SB_EEENS1_32KernelTmaWarpSpecializedPingpongEEENS5_IJNSA_ILi64EEENSA_ILi512EEENSA_ILi32EEEEEEaNS5_IJlSB_lEEEaSJ_NS4_8TiledMMAINS4_8MMA_AtomIJNS4_4SM904GMMA27MMA_64x256x32_S32S8S8_SS_TNEEEENS4_6LayoutISC_NS5_IJNSA_ILi0EEESR_SR_EEEEENS5_IJNS4_10UnderscoreESU_SU_EEEEENS4_13SM90_TMA_LOADENS4_14ComposedLayoutINS4_7SwizzleILi1ELi4ELi3EEENS4_18smem_ptr_flag_bitsILi8EEENSQ_INS5_IJNSA_ILi8EEESH_EEENS5_IJSH_SB_EEEEEEEvNS4_8identityESX_S17_vS18_EENS_8epilogue10collective6detail29Sm90TmaWarpSpecializedAdapterINS1B_15DefaultEpilogueIaSJ_SJ_NS1A_6thread17LinearCombinationIaLi1EiiLNS1F_9ScaleType4KindE0ELNS_15FloatRoundStyleE2EaEENS1_15EpilogueDefaultEEEEEvvEEEEvNT_6ParamsE,"a",@progbits
	.sectionflags	@""
	.align	4
.nv.constant0._ZN7cutlass13device_kernelINS_4gemm6kernel13GemmUniversalIN4cute5tupleIJiiiiEEENS1_10collective13CollectiveMmaINS1_34MainloopSm90TmaGmmaWarpSpecializedILi12ENS5_IJNS4_1CILi1EEESB_SB_EEENS1_32KernelTmaWarpSpecializedPingpongEEENS5_IJNSA_ILi64EEENSA_ILi512EEENSA_ILi32EEEEEEaNS5_IJlSB_lEEEaSJ_NS4_8TiledMMAINS4_8MMA_AtomIJNS4_4SM904GMMA27MMA_64x256x32_S32S8S8_SS_TNEEEENS4_6LayoutISC_NS5_IJNSA_ILi0EEESR_SR_EEEEENS5_IJNS4_10UnderscoreESU_SU_EEEEENS4_13SM90_TMA_LOADENS4_14ComposedLayoutINS4_7SwizzleILi1ELi4ELi3EEENS4_18smem_ptr_flag_bitsILi8EEENSQ_INS5_IJNSA_ILi8EEESH_EEENS5_IJSH_SB_EEEEEEEvNS4_8identityESX_S17_vS18_EENS_8epilogue10collective6detail29Sm90TmaWarpSpecializedAdapterINS1B_15DefaultEpilogueIaSJ_SJ_NS1A_6thread17LinearCombinationIaLi1EiiLNS1F_9ScaleType4KindE0ELNS_15FloatRoundStyleE2EaEENS1_15EpilogueDefaultEEEEEvvEEEEvNT_6ParamsE:
	.zero		1664


//--------------------- SYMBOLS --------------------------

	.type		.nv.reservedSmem.offset0,@object
	.size		.nv.reservedSmem.offset0,0x4
	.type		__assertfail,@function
